// auto-generated by cutlass_sweep.epilogue — config: {"arch": "sm_100", "cluster_m": 2, "cluster_n": 1, "dtype": "bf16", "fusion": "sigmoid", "tile_k": 64, "tile_m": 128, "tile_n": 256}
#include "cutlass/cutlass.h"
#include "cutlass/gemm/collective/collective_builder.hpp"
#include "cutlass/gemm/device/gemm_universal_adapter.h"
#include "cutlass/gemm/kernel/gemm_universal.hpp"
#include "cutlass/epilogue/collective/collective_builder.hpp"
#include "cutlass/epilogue/fusion/operations.hpp"
#include "cutlass/epilogue/thread/activation.h"

using Elem = cutlass::bfloat16_t;
using Acc  = float;
using TileShape    = cute::Shape<cute::_128, cute::_256, cute::_64>;
using ClusterShape = cute::Shape<cute::_2, cute::_1, cute::_1>;
using FusionOp     = cutlass::epilogue::fusion::LinCombEltAct<cutlass::epilogue::thread::Sigmoid, Elem, Acc>;

using CollectiveEpilogue = typename cutlass::epilogue::collective::CollectiveBuilder<
    cutlass::arch::Sm100, cutlass::arch::OpClassTensorOp,
    TileShape, ClusterShape,
    cutlass::epilogue::collective::EpilogueTileAuto,
    Acc, Acc,
    Elem, cutlass::layout::RowMajor, 128 / cutlass::sizeof_bits<Elem>::value,
    Elem, cutlass::layout::RowMajor, 128 / cutlass::sizeof_bits<Elem>::value,
    cutlass::epilogue::collective::EpilogueScheduleAuto,
    FusionOp
  >::CollectiveOp;

using CollectiveMainloop = typename cutlass::gemm::collective::CollectiveBuilder<
    cutlass::arch::Sm100, cutlass::arch::OpClassTensorOp,
    Elem, cutlass::layout::RowMajor, 128 / cutlass::sizeof_bits<Elem>::value,
    Elem, cutlass::layout::ColumnMajor, 128 / cutlass::sizeof_bits<Elem>::value,
    Acc,
    TileShape, ClusterShape,
    cutlass::gemm::collective::StageCountAutoCarveout<
        static_cast<int>(sizeof(typename CollectiveEpilogue::SharedStorage))>,
    cutlass::gemm::collective::KernelScheduleAuto
  >::CollectiveOp;

using GemmKernel = cutlass::gemm::kernel::GemmUniversal<
    cute::Shape<int,int,int,int>, CollectiveMainloop, CollectiveEpilogue>;
using Gemm = cutlass::gemm::device::GemmUniversalAdapter<GemmKernel>;

auto* _anchor = &cutlass::device_kernel<GemmKernel>;


// ===== COMPILED SASS (sm_100a) =====

	.target	sm_100a

	.elftype	@"ET_EXEC"


//--------------------- .note.nv.tkinfo           --------------------------
	.section	.note.nv.tkinfo,"",@"SHT_NOTE"
	.sectionflags	@"SHF_NOTE_NV_TKINFO"
	.tkinfo
        /*0018*/ 	.word	0x00000002
        /*0030*/ 	.string	""
        /*0030*/ 	.string	"ptxas"
        /*0030*/ 	.string	"Cuda compilation tools, release 13.0, V13.0.88"
        /*0030*/ 	.string	"Build cuda_13.0.r13.0/compiler.36424714_0"
        /*0030*/ 	.string	"-arch sm_100a -m 64 "



//--------------------- .note.nv.cuinfo           --------------------------
	.section	.note.nv.cuinfo,"",@"SHT_NOTE"
	.sectionflags	@"SHF_NOTE_NV_CUINFO"
        /*0018*/ 	.short	0x0002
        /*001a*/ 	.short	0x0064
        /*001c*/ 	.short	0x0082
	.zero		2


//--------------------- .nv.info                  --------------------------
	.section	.nv.info,"",@"SHT_CUDA_INFO"
	.align	4


	//----- nvinfo : EIATTR_REGCOUNT
	.align		4
        /*0000*/ 	.byte	0x04, 0x2f
        /*0002*/ 	.short	(.L_19 - .L_18)
	.align		4
.L_18:
        /*0004*/ 	.word	index@(_ZN7cutlass13device_kernelINS_4gemm6kernel13GemmUniversalIN4cute5tupleIJiiiiEEENS1_10collective13CollectiveMmaINS1_35MainloopSm100TmaUmmaWarpSpecializedILi8ELi2ELi4ENS5_IJNS4_1CILi2EEENSA_ILi1EEESC_EEEEENS5_IJNSA_ILi128EEENSA_ILi256EEENSA_ILi64EEEEEENS_10bfloat16_tENS5_IJlSC_lEEESJ_SK_NS4_8TiledMMAINS4_8MMA_AtomIJNS4_26SM100_MMA_F16BF16_2x1SM_SSISJ_SJ_fLi128ELi256ELNS4_4UMMA5MajorE0ELSP_0ELNSO_7ScaleInE0ELSQ_0EEEEEENS4_6LayoutINS5_IJSC_SC_SC_EEENS5_IJNSA_ILi0EEESV_SV_EEEEENS5_IJNS4_10UnderscoreESY_SY_EEEEENS4_18SM100_TMA_2SM_LOADENS4_14ComposedLayoutINS4_7SwizzleILi3ELi4ELi3EEENS4_18smem_ptr_flag_bitsILi16EEENST_INS5_IJNSA_ILi8EEESH_EEENS5_IJSH_SC_EEEEEEEvNS4_8identityES11_S1B_vS1C_EENS_8epilogue10collective18CollectiveEpilogueINS1E_23Sm100TmaWarpSpecializedILi4ELi2ELi32ELb1ELb0EEEJNS5_IJSH_SG_SH_EEENS5_IJNST_ISH_SC_EENST_INS5_IJNSA_ILi32EEESB_EEENS5_IJSC_SF_EEEEEEEESJ_SK_SJ_SK_NS1E_6fusion15FusionCallbacksIS1I_NS1Q_13LinCombEltActINS1E_6thread7SigmoidESJ_fSJ_fLNS_15FloatRoundStyleE2EEES1J_S1P_JEEENS4_5SM1004TMEM4LOAD26SM100_TMEM_LOAD_32dp32b32xENS4_13SM90_TMA_LOADENS12_INS13_ILi2ELi4ELi3EEES16_NST_INS5_IJS17_S1L_EEENS5_IJS1L_SC_EEEEEEENS4_39AutoVectorizingCopyWithAssumedAlignmentILi128EEENS4_14SM90_TMA_STOREES27_S29_S29_EEEvvEEEEvNT_6ParamsE)
        /*0008*/ 	.word	0x00000083


	//----- nvinfo : EIATTR_FRAME_SIZE
	.align		4
.L_19:
        /*000c*/ 	.byte	0x04, 0x11
        /*000e*/ 	.short	(.L_21 - .L_20)
	.align		4
.L_20:
        /*0010*/ 	.word	index@($__internal_3_$__cuda_sm20_rcp_rn_f32_slowpath)
        /*0014*/ 	.word	0x00000000


	//----- nvinfo : EIATTR_FRAME_SIZE
	.align		4
.L_21:
        /*0018*/ 	.byte	0x04, 0x11
        /*001a*/ 	.short	(.L_23 - .L_22)
	.align		4
.L_22:
        /*001c*/ 	.word	index@($__internal_2_$__cuda_sm10x_tcgen05_guardrail_trap_unallocated_columns_being_dealloced)
        /*0020*/ 	.word	0x00000000


	//----- nvinfo : EIATTR_FRAME_SIZE
	.align		4
.L_23:
        /*0024*/ 	.byte	0x04, 0x11
        /*0026*/ 	.short	(.L_25 - .L_24)
	.align		4
.L_24:
        /*0028*/ 	.word	index@($__internal_1_$__cuda_sm10x_tcgen05_guardrail_trap_phase_invalid_during_alloc)
        /*002c*/ 	.word	0x00000000


	//----- nvinfo : EIATTR_FRAME_SIZE
	.align		4
.L_25:
        /*0030*/ 	.byte	0x04, 0x11
        /*0032*/ 	.short	(.L_27 - .L_26)
	.align		4
.L_26:
        /*0034*/ 	.word	index@($__internal_0_$__cuda_sm10x_tcgen05_guardrail_trap_col_being_dealloced_not_returned_by_alloc)
        /*0038*/ 	.word	0x00000000


	//----- nvinfo : EIATTR_FRAME_SIZE
	.align		4
.L_27:
        /*003c*/ 	.byte	0x04, 0x11
        /*003e*/ 	.short	(.L_29 - .L_28)
	.align		4
.L_28:
        /*0040*/ 	.word	index@(_ZN7cutlass13device_kernelINS_4gemm6kernel13GemmUniversalIN4cute5tupleIJiiiiEEENS1_10collective13CollectiveMmaINS1_35MainloopSm100TmaUmmaWarpSpecializedILi8ELi2ELi4ENS5_IJNS4_1CILi2EEENSA_ILi1EEESC_EEEEENS5_IJNSA_ILi128EEENSA_ILi256EEENSA_ILi64EEEEEENS_10bfloat16_tENS5_IJlSC_lEEESJ_SK_NS4_8TiledMMAINS4_8MMA_AtomIJNS4_26SM100_MMA_F16BF16_2x1SM_SSISJ_SJ_fLi128ELi256ELNS4_4UMMA5MajorE0ELSP_0ELNSO_7ScaleInE0ELSQ_0EEEEEENS4_6LayoutINS5_IJSC_SC_SC_EEENS5_IJNSA_ILi0EEESV_SV_EEEEENS5_IJNS4_10UnderscoreESY_SY_EEEEENS4_18SM100_TMA_2SM_LOADENS4_14ComposedLayoutINS4_7SwizzleILi3ELi4ELi3EEENS4_18smem_ptr_flag_bitsILi16EEENST_INS5_IJNSA_ILi8EEESH_EEENS5_IJSH_SC_EEEEEEEvNS4_8identityES11_S1B_vS1C_EENS_8epilogue10collective18CollectiveEpilogueINS1E_23Sm100TmaWarpSpecializedILi4ELi2ELi32ELb1ELb0EEEJNS5_IJSH_SG_SH_EEENS5_IJNST_ISH_SC_EENST_INS5_IJNSA_ILi32EEESB_EEENS5_IJSC_SF_EEEEEEEESJ_SK_SJ_SK_NS1E_6fusion15FusionCallbacksIS1I_NS1Q_13LinCombEltActINS1E_6thread7SigmoidESJ_fSJ_fLNS_15FloatRoundStyleE2EEES1J_S1P_JEEENS4_5SM1004TMEM4LOAD26SM100_TMEM_LOAD_32dp32b32xENS4_13SM90_TMA_LOADENS12_INS13_ILi2ELi4ELi3EEES16_NST_INS5_IJS17_S1L_EEENS5_IJS1L_SC_EEEEEEENS4_39AutoVectorizingCopyWithAssumedAlignmentILi128EEENS4_14SM90_TMA_STOREES27_S29_S29_EEEvvEEEEvNT_6ParamsE)
        /*0044*/ 	.word	0x00000000


	//----- nvinfo : EIATTR_MIN_STACK_SIZE
	.align		4
.L_29:
        /*0048*/ 	.byte	0x04, 0x12
        /*004a*/ 	.short	(.L_31 - .L_30)
	.align		4
.L_30:
        /*004c*/ 	.word	index@(_ZN7cutlass13device_kernelINS_4gemm6kernel13GemmUniversalIN4cute5tupleIJiiiiEEENS1_10collective13CollectiveMmaINS1_35MainloopSm100TmaUmmaWarpSpecializedILi8ELi2ELi4ENS5_IJNS4_1CILi2EEENSA_ILi1EEESC_EEEEENS5_IJNSA_ILi128EEENSA_ILi256EEENSA_ILi64EEEEEENS_10bfloat16_tENS5_IJlSC_lEEESJ_SK_NS4_8TiledMMAINS4_8MMA_AtomIJNS4_26SM100_MMA_F16BF16_2x1SM_SSISJ_SJ_fLi128ELi256ELNS4_4UMMA5MajorE0ELSP_0ELNSO_7ScaleInE0ELSQ_0EEEEEENS4_6LayoutINS5_IJSC_SC_SC_EEENS5_IJNSA_ILi0EEESV_SV_EEEEENS5_IJNS4_10UnderscoreESY_SY_EEEEENS4_18SM100_TMA_2SM_LOADENS4_14ComposedLayoutINS4_7SwizzleILi3ELi4ELi3EEENS4_18smem_ptr_flag_bitsILi16EEENST_INS5_IJNSA_ILi8EEESH_EEENS5_IJSH_SC_EEEEEEEvNS4_8identityES11_S1B_vS1C_EENS_8epilogue10collective18CollectiveEpilogueINS1E_23Sm100TmaWarpSpecializedILi4ELi2ELi32ELb1ELb0EEEJNS5_IJSH_SG_SH_EEENS5_IJNST_ISH_SC_EENST_INS5_IJNSA_ILi32EEESB_EEENS5_IJSC_SF_EEEEEEEESJ_SK_SJ_SK_NS1E_6fusion15FusionCallbacksIS1I_NS1Q_13LinCombEltActINS1E_6thread7SigmoidESJ_fSJ_fLNS_15FloatRoundStyleE2EEES1J_S1P_JEEENS4_5SM1004TMEM4LOAD26SM100_TMEM_LOAD_32dp32b32xENS4_13SM90_TMA_LOADENS12_INS13_ILi2ELi4ELi3EEES16_NST_INS5_IJS17_S1L_EEENS5_IJS1L_SC_EEEEEEENS4_39AutoVectorizingCopyWithAssumedAlignmentILi128EEENS4_14SM90_TMA_STOREES27_S29_S29_EEEvvEEEEvNT_6ParamsE)
        /*0050*/ 	.word	0x00000000
.L_31:


//--------------------- .nv.compat                --------------------------
	.section	.nv.compat,"",@"SHT_CUDA_COMPAT_INFO"
	.align	4
        /*0000*/ 	.byte	0x02, 0x09, 0x01, 0x00, 0x02, 0x02, 0x02, 0x00, 0x02, 0x05, 0x05, 0x00, 0x03, 0x07, 0x01, 0x01
        /*0010*/ 	.byte	0x02, 0x03, 0x01, 0x00, 0x02, 0x06, 0x01, 0x00, 0x04, 0x0b, 0x08, 0x00, 0x09, 0x00, 0x00, 0x00
        /*0020*/ 	.byte	0x00, 0x00, 0x00, 0x00


//--------------------- .nv.info._ZN7cutlass13device_kernelINS_4gemm6kernel13GemmUniversalIN4cute5tupleIJiiiiEEENS1_10collective13CollectiveMmaINS1_35MainloopSm100TmaUmmaWarpSpecializedILi8ELi2ELi4ENS5_IJNS4_1CILi2EEENSA_ILi1EEESC_EEEEENS5_IJNSA_ILi128EEENSA_ILi256EEENSA_ILi64EEEEEENS_10bfloat16_tENS5_IJlSC_lEEESJ_SK_NS4_8TiledMMAINS4_8MMA_AtomIJNS4_26SM100_MMA_F16BF16_2x1SM_SSISJ_SJ_fLi128ELi256ELNS4_4UMMA5MajorE0ELSP_0ELNSO_7ScaleInE0ELSQ_0EEEEEENS4_6LayoutINS5_IJSC_SC_SC_EEENS5_IJNSA_ILi0EEESV_SV_EEEEENS5_IJNS4_10UnderscoreESY_SY_EEEEENS4_18SM100_TMA_2SM_LOADENS4_14ComposedLayoutINS4_7SwizzleILi3ELi4ELi3EEENS4_18smem_ptr_flag_bitsILi16EEENST_INS5_IJNSA_ILi8EEESH_EEENS5_IJSH_SC_EEEEEEEvNS4_8identityES11_S1B_vS1C_EENS_8epilogue10collective18CollectiveEpilogueINS1E_23Sm100TmaWarpSpecializedILi4ELi2ELi32ELb1ELb0EEEJNS5_IJSH_SG_SH_EEENS5_IJNST_ISH_SC_EENST_INS5_IJNSA_ILi32EEESB_EEENS5_IJSC_SF_EEEEEEEESJ_SK_SJ_SK_NS1E_6fusion15FusionCallbacksIS1I_NS1Q_13LinCombEltActINS1E_6thread7SigmoidESJ_fSJ_fLNS_15FloatRoundStyleE2EEES1J_S1P_JEEENS4_5SM1004TMEM4LOAD26SM100_TMEM_LOAD_32dp32b32xENS4_13SM90_TMA_LOADENS12_INS13_ILi2ELi4ELi3EEES16_NST_INS5_IJS17_S1L_EEENS5_IJS1L_SC_EEEEEEENS4_39AutoVectorizingCopyWithAssumedAlignmentILi128EEENS4_14SM90_TMA_STOREES27_S29_S29_EEEvvEEEEvNT_6ParamsE --------------------------
	.section	.nv.info._ZN7cutlass13device_kernelINS_4gemm6kernel13GemmUniversalIN4cute5tupleIJiiiiEEENS1_10collective13CollectiveMmaINS1_35MainloopSm100TmaUmmaWarpSpecializedILi8ELi2ELi4ENS5_IJNS4_1CILi2EEENSA_ILi1EEESC_EEEEENS5_IJNSA_ILi128EEENSA_ILi256EEENSA_ILi64EEEEEENS_10bfloat16_tENS5_IJlSC_lEEESJ_SK_NS4_8TiledMMAINS4_8MMA_AtomIJNS4_26SM100_MMA_F16BF16_2x1SM_SSISJ_SJ_fLi128ELi256ELNS4_4UMMA5MajorE0ELSP_0ELNSO_7ScaleInE0ELSQ_0EEEEEENS4_6LayoutINS5_IJSC_SC_SC_EEENS5_IJNSA_ILi0EEESV_SV_EEEEENS5_IJNS4_10UnderscoreESY_SY_EEEEENS4_18SM100_TMA_2SM_LOADENS4_14ComposedLayoutINS4_7SwizzleILi3ELi4ELi3EEENS4_18smem_ptr_flag_bitsILi16EEENST_INS5_IJNSA_ILi8EEESH_EEENS5_IJSH_SC_EEEEEEEvNS4_8identityES11_S1B_vS1C_EENS_8epilogue10collective18CollectiveEpilogueINS1E_23Sm100TmaWarpSpecializedILi4ELi2ELi32ELb1ELb0EEEJNS5_IJSH_SG_SH_EEENS5_IJNST_ISH_SC_EENST_INS5_IJNSA_ILi32EEESB_EEENS5_IJSC_SF_EEEEEEEESJ_SK_SJ_SK_NS1E_6fusion15FusionCallbacksIS1I_NS1Q_13LinCombEltActINS1E_6thread7SigmoidESJ_fSJ_fLNS_15FloatRoundStyleE2EEES1J_S1P_JEEENS4_5SM1004TMEM4LOAD26SM100_TMEM_LOAD_32dp32b32xENS4_13SM90_TMA_LOADENS12_INS13_ILi2ELi4ELi3EEES16_NST_INS5_IJS17_S1L_EEENS5_IJS1L_SC_EEEEEEENS4_39AutoVectorizingCopyWithAssumedAlignmentILi128EEENS4_14SM90_TMA_STOREES27_S29_S29_EEEvvEEEEvNT_6ParamsE,"",@"SHT_CUDA_INFO"
	.sectionflags	@""
	.align	4


	//----- nvinfo : EIATTR_CUDA_API_VERSION
	.align		4
        /*0000*/ 	.byte	0x04, 0x37
        /*0002*/ 	.short	(.L_33 - .L_32)
.L_32:
        /*0004*/ 	.word	0x00000082


	//----- nvinfo : EIATTR_KPARAM_INFO
	.align		4
.L_33:
        /*0008*/ 	.byte	0x04, 0x17
        /*000a*/ 	.short	(.L_35 - .L_34)
.L_34:
        /*000c*/ 	.word	0x00000000
        /*0010*/ 	.short	0x0000
        /*0012*/ 	.short	0x0000
        /*0014*/ 	.byte	0x00, 0xf0, 0x01, 0x20


	//----- nvinfo : EIATTR_AT_ENTRY_FRAGMENTS
	.align		4
.L_35:
        /*0018*/ 	.byte	0x04, 0x4f
        /*001a*/ 	.short	(.L_37 - .L_36)


	//   ....[0]....
.L_36:
        /*001c*/ 	.word	0x00000007


	//----- nvinfo : EIATTR_RESERVED_SMEM_USED
	.align		4
.L_37:
        /*0020*/ 	.byte	0x01, 0x41
	.zero		2


	//----- nvinfo : EIATTR_SPARSE_MMA_MASK
	.align		4
        /*0024*/ 	.byte	0x03, 0x50
        /*0026*/ 	.short	0x0000


	//----- nvinfo : EIATTR_TCGEN05_2CTA_USED
	.align		4
        /*0028*/ 	.byte	0x01, 0x52
	.zero		2


	//----- nvinfo : EIATTR_MAXREG_COUNT
	.align		4
        /*002c*/ 	.byte	0x03, 0x1b
        /*002e*/ 	.short	0x00ff


	//----- nvinfo : EIATTR_NUM_BARRIERS
	.align		4
        /*0030*/ 	.byte	0x02, 0x4c
        /*0032*/ 	.byte	0x07
	.zero		1


	//----- nvinfo : EIATTR_EXTERNS
	.align		4
        /*0034*/ 	.byte	0x04, 0x0f
        /*0036*/ 	.short	(.L_39 - .L_38)


	//   ....[0]....
	.align		4
.L_38:
        /*0038*/ 	.word	index@(__assertfail)


	//----- nvinfo : EIATTR_MERCURY_ISA_VERSION
	.align		4
.L_39:
        /*003c*/ 	.byte	0x03, 0x5f
        /*003e*/ 	.short	0x0101


	//----- nvinfo : EIATTR_INT_WARP_WIDE_INSTR_OFFSETS
	.align		4
        /*0040*/ 	.byte	0x04, 0x31
        /*0042*/ 	.short	(.L_41 - .L_40)


	//   ....[0]....
.L_40:
        /*0044*/ 	.word	0x00000d60


	//   ....[1]....
        /*0048*/ 	.word	0x00000e00


	//   ....[2]....
        /*004c*/ 	.word	0x00002150


	//   ....[3]....
        /*0050*/ 	.word	0x00004260


	//   ....[4]....
        /*0054*/ 	.word	0x00004290


	//   ....[5]....
        /*0058*/ 	.word	0x000042e0


	//   ....[6]....
        /*005c*/ 	.word	0x00004c00


	//   ....[7]....
        /*0060*/ 	.word	0x00004c20


	//   ....[8]....
        /*0064*/ 	.word	0x00004d00


	//   ....[9]....
        /*0068*/ 	.word	0x00004dc0


	//   ....[10]....
        /*006c*/ 	.word	0x00004de0


	//   ....[11]....
        /*0070*/ 	.word	0x00004eb0


	//   ....[12]....
        /*0074*/ 	.word	0x00004fa0


	//   ....[13]....
        /*0078*/ 	.word	0x00004fc0


	//   ....[14]....
        /*007c*/ 	.word	0x000050c0


	//   ....[15]....
        /*0080*/ 	.word	0x00005270


	//   ....[16]....
        /*0084*/ 	.word	0x00005280


	//   ....[17]....
        /*0088*/ 	.word	0x00005410


	//   ....[18]....
        /*008c*/ 	.word	0x00006380


	//----- nvinfo : EIATTR_COOP_GROUP_MASK_REGIDS
	.align		4
.L_41:
        /*0090*/ 	.byte	0x04, 0x29
        /*0092*/ 	.short	(.L_43 - .L_42)


	//   ....[0]....
.L_42:
        /*0094*/ 	.word	0xffffffff


	//   ....[1]....
        /*0098*/ 	.word	0xffffffff


	//   ....[2]....
        /*009c*/ 	.word	0xffffffff


	//   ....[3]....
        /*00a0*/ 	.word	0xffffffff


	//   ....[4]....
        /*00a4*/ 	.word	0xffffffff


	//   ....[5]....
        /*00a8*/ 	.word	0xffffffff


	//   ....[6]....
        /*00ac*/ 	.word	0xffffffff


	//   ....[7]....
        /*00b0*/ 	.word	0xffffffff


	//   ....[8]....
        /*00b4*/ 	.word	0xffffffff


	//   ....[9]....
        /*00b8*/ 	.word	0xffffffff


	//   ....[10]....
        /*00bc*/ 	.word	0xffffffff


	//   ....[11]....
        /*00c0*/ 	.word	0xffffffff


	//   ....[12]....
        /*00c4*/ 	.word	0xffffffff


	//   ....[13]....
        /*00c8*/ 	.word	0xffffffff


	//----- nvinfo : EIATTR_COOP_GROUP_INSTR_OFFSETS
	.align		4
.L_43:
        /*00cc*/ 	.byte	0x04, 0x28
        /*00ce*/ 	.short	(.L_45 - .L_44)


	//   ....[0]....
.L_44:
        /*00d0*/ 	.word	0x000000c0


	//   ....[1]....
        /*00d4*/ 	.word	0x000004d0


	//   ....[2]....
        /*00d8*/ 	.word	0x000006d0


	//   ....[3]....
        /*00dc*/ 	.word	0x00000860


	//   ....[4]....
        /*00e0*/ 	.word	0x00000950


	//   ....[5]....
        /*00e4*/ 	.word	0x00000ab0


	//   ....[6]....
        /*00e8*/ 	.word	0x00000c40


	//   ....[7]....
        /*00ec*/ 	.word	0x00000e80


	//   ....[8]....
        /*00f0*/ 	.word	0x00002030


	//   ....[9]....
        /*00f4*/ 	.word	0x00003050


	//   ....[10]....
        /*00f8*/ 	.word	0x00003520


	//   ....[11]....
        /*00fc*/ 	.word	0x00003550


	//   ....[12]....
        /*0100*/ 	.word	0x00004170


	//   ....[13]....
        /*0104*/ 	.word	0x00004380


	//----- nvinfo : EIATTR_VRC_CTA_INIT_COUNT
	.align		4
.L_45:
        /*0108*/ 	.byte	0x02, 0x4a
        /*010a*/ 	.byte	0x80
	.zero		1


	//----- nvinfo : EIATTR_SYSCALL_OFFSETS
	.align		4
        /*010c*/ 	.byte	0x04, 0x46
        /*010e*/ 	.short	(.L_47 - .L_46)


	//   ....[0]....
.L_46:
        /*0110*/ 	.word	0x00005e60


	//   ....[1]....
        /*0114*/ 	.word	0x00005f50


	//   ....[2]....
        /*0118*/ 	.word	0x00006890


	//----- nvinfo : EIATTR_MBARRIER_INSTR_OFFSETS
	.align		4
.L_47:
        /*011c*/ 	.byte	0x04, 0x39
        /*011e*/ 	.short	(.L_49 - .L_48)


	//   ....[0]....
.L_48:
        /*0120*/ 	.word	0x000005c0
        /*0124*/ 	.word	0x000000ff
        /*0128*/ 	.word	0x00000000
        /*012c*/ 	.short	0x0100
        /*012e*/ 	.byte	0x08
	.zero		1


	//   ....[1]....
        /*0130*/ 	.word	0x000005d0
        /*0134*/ 	.word	0x000000ff
        /*0138*/ 	.word	0x00000040
        /*013c*/ 	.short	0x0100
        /*013e*/ 	.byte	0x08
	.zero		1


	//   ....[2]....
        /*0140*/ 	.word	0x000005e0
        /*0144*/ 	.word	0x000000ff
        /*0148*/ 	.word	0x00000008
        /*014c*/ 	.short	0x0100
        /*014e*/ 	.byte	0x08
	.zero		1


	//   ....[3]....
        /*0150*/ 	.word	0x000005f0
        /*0154*/ 	.word	0x000000ff
        /*0158*/ 	.word	0x00000048
        /*015c*/ 	.short	0x0100
        /*015e*/ 	.byte	0x08
	.zero		1


	//   ....[4]....
        /*0160*/ 	.word	0x00000600
        /*0164*/ 	.word	0x000000ff
        /*0168*/ 	.word	0x00000010
        /*016c*/ 	.short	0x0100
        /*016e*/ 	.byte	0x08
	.zero		1


	//   ....[5]....
        /*0170*/ 	.word	0x00000610
        /*0174*/ 	.word	0x000000ff
        /*0178*/ 	.word	0x00000050
        /*017c*/ 	.short	0x0100
        /*017e*/ 	.byte	0x08
	.zero		1


	//   ....[6]....
        /*0180*/ 	.word	0x00000620
        /*0184*/ 	.word	0x000000ff
        /*0188*/ 	.word	0x00000018
        /*018c*/ 	.short	0x0100
        /*018e*/ 	.byte	0x08
	.zero		1


	//   ....[7]....
        /*0190*/ 	.word	0x00000630
        /*0194*/ 	.word	0x000000ff
        /*0198*/ 	.word	0x00000058
        /*019c*/ 	.short	0x0100
        /*019e*/ 	.byte	0x08
	.zero		1


	//   ....[8]....
        /*01a0*/ 	.word	0x00000640
        /*01a4*/ 	.word	0x000000ff
        /*01a8*/ 	.word	0x00000020
        /*01ac*/ 	.short	0x0100
        /*01ae*/ 	.byte	0x08
	.zero		1


	//   ....[9]....
        /*01b0*/ 	.word	0x00000650
        /*01b4*/ 	.word	0x000000ff
        /*01b8*/ 	.word	0x00000060
        /*01bc*/ 	.short	0x0100
        /*01be*/ 	.byte	0x08
	.zero		1


	//   ....[10]....
        /*01c0*/ 	.word	0x00000660
        /*01c4*/ 	.word	0x000000ff
        /*01c8*/ 	.word	0x00000028
        /*01cc*/ 	.short	0x0100
        /*01ce*/ 	.byte	0x08
	.zero		1


	//   ....[11]....
        /*01d0*/ 	.word	0x00000670
        /*01d4*/ 	.word	0x000000ff
        /*01d8*/ 	.word	0x00000068
        /*01dc*/ 	.short	0x0100
        /*01de*/ 	.byte	0x08
	.zero		1


	//   ....[12]....
        /*01e0*/ 	.word	0x00000680
        /*01e4*/ 	.word	0x000000ff
        /*01e8*/ 	.word	0x00000030
        /*01ec*/ 	.short	0x0100
        /*01ee*/ 	.byte	0x08
	.zero		1


	//   ....[13]....
        /*01f0*/ 	.word	0x00000690
        /*01f4*/ 	.word	0x000000ff
        /*01f8*/ 	.word	0x00000070
        /*01fc*/ 	.short	0x0100
        /*01fe*/ 	.byte	0x08
	.zero		1


	//   ....[14]....
        /*0200*/ 	.word	0x000006a0
        /*0204*/ 	.word	0x000000ff
        /*0208*/ 	.word	0x00000038
        /*020c*/ 	.short	0x0100
        /*020e*/ 	.byte	0x08
	.zero		1


	//   ....[15]....
        /*0210*/ 	.word	0x000006b0
        /*0214*/ 	.word	0x000000ff
        /*0218*/ 	.word	0x00000078
        /*021c*/ 	.short	0x0100
        /*021e*/ 	.byte	0x08
	.zero		1


	//   ....[16]....
        /*0220*/ 	.word	0x000007d0
        /*0224*/ 	.word	0x000000ff
        /*0228*/ 	.word	0x00000080
        /*022c*/ 	.short	0x0100
        /*022e*/ 	.byte	0x09
	.zero		1


	//   ....[17]....
        /*0230*/ 	.word	0x000007e0
        /*0234*/ 	.word	0x000000ff
        /*0238*/ 	.word	0x000000a0
        /*023c*/ 	.short	0x0100
        /*023e*/ 	.byte	0x09
	.zero		1


	//   ....[18]....
        /*0240*/ 	.word	0x000007f0
        /*0244*/ 	.word	0x000000ff
        /*0248*/ 	.word	0x00000088
        /*024c*/ 	.short	0x0100
        /*024e*/ 	.byte	0x09
	.zero		1


	//   ....[19]....
        /*0250*/ 	.word	0x00000800
        /*0254*/ 	.word	0x000000ff
        /*0258*/ 	.word	0x000000a8
        /*025c*/ 	.short	0x0100
        /*025e*/ 	.byte	0x09
	.zero		1


	//   ....[20]....
        /*0260*/ 	.word	0x00000810
        /*0264*/ 	.word	0x000000ff
        /*0268*/ 	.word	0x00000090
        /*026c*/ 	.short	0x0100
        /*026e*/ 	.byte	0x09
	.zero		1


	//   ....[21]....
        /*0270*/ 	.word	0x00000820
        /*0274*/ 	.word	0x000000ff
        /*0278*/ 	.word	0x000000b0
        /*027c*/ 	.short	0x0100
        /*027e*/ 	.byte	0x09
	.zero		1


	//   ....[22]....
        /*0280*/ 	.word	0x00000830
        /*0284*/ 	.word	0x000000ff
        /*0288*/ 	.word	0x00000098
        /*028c*/ 	.short	0x0100
        /*028e*/ 	.byte	0x09
	.zero		1


	//   ....[23]....
        /*0290*/ 	.word	0x00000840
        /*0294*/ 	.word	0x000000ff
        /*0298*/ 	.word	0x000000b8
        /*029c*/ 	.short	0x0100
        /*029e*/ 	.byte	0x09
	.zero		1


	//   ....[24]....
        /*02a0*/ 	.word	0x00000920
        /*02a4*/ 	.word	0x000000ff
        /*02a8*/ 	.word	0x000000c0
        /*02ac*/ 	.short	0x0100
        /*02ae*/ 	.byte	0x08
	.zero		1


	//   ....[25]....
        /*02b0*/ 	.word	0x00000930
        /*02b4*/ 	.word	0x000000ff
        /*02b8*/ 	.word	0x000000c8
        /*02bc*/ 	.short	0x0100
        /*02be*/ 	.byte	0x08
	.zero		1


	//   ....[26]....
        /*02c0*/ 	.word	0x00000a60
        /*02c4*/ 	.word	0x000000ff
        /*02c8*/ 	.word	0x000000d0
        /*02cc*/ 	.short	0x0100
        /*02ce*/ 	.byte	0x08
	.zero		1


	//   ....[27]....
        /*02d0*/ 	.word	0x00000a70
        /*02d4*/ 	.word	0x000000ff
        /*02d8*/ 	.word	0x000000e0
        /*02dc*/ 	.short	0x0100
        /*02de*/ 	.byte	0x08
	.zero		1


	//   ....[28]....
        /*02e0*/ 	.word	0x00000a80
        /*02e4*/ 	.word	0x000000ff
        /*02e8*/ 	.word	0x000000d8
        /*02ec*/ 	.short	0x0100
        /*02ee*/ 	.byte	0x08
	.zero		1


	//   ....[29]....
        /*02f0*/ 	.word	0x00000a90
        /*02f4*/ 	.word	0x000000ff
        /*02f8*/ 	.word	0x000000e8
        /*02fc*/ 	.short	0x0100
        /*02fe*/ 	.byte	0x08
	.zero		1


	//   ....[30]....
        /*0300*/ 	.word	0x00000bb0
        /*0304*/ 	.word	0x000000ff
        /*0308*/ 	.word	0x000000f0
        /*030c*/ 	.short	0x0100
        /*030e*/ 	.byte	0x09
	.zero		1


	//   ....[31]....
        /*0310*/ 	.word	0x00000bc0
        /*0314*/ 	.word	0x000000ff
        /*0318*/ 	.word	0x00000110
        /*031c*/ 	.short	0x0100
        /*031e*/ 	.byte	0x09
	.zero		1


	//   ....[32]....
        /*0320*/ 	.word	0x00000bd0
        /*0324*/ 	.word	0x000000ff
        /*0328*/ 	.word	0x000000f8
        /*032c*/ 	.short	0x0100
        /*032e*/ 	.byte	0x09
	.zero		1


	//   ....[33]....
        /*0330*/ 	.word	0x00000be0
        /*0334*/ 	.word	0x000000ff
        /*0338*/ 	.word	0x00000118
        /*033c*/ 	.short	0x0100
        /*033e*/ 	.byte	0x09
	.zero		1


	//   ....[34]....
        /*0340*/ 	.word	0x00000bf0
        /*0344*/ 	.word	0x000000ff
        /*0348*/ 	.word	0x00000100
        /*034c*/ 	.short	0x0100
        /*034e*/ 	.byte	0x09
	.zero		1


	//   ....[35]....
        /*0350*/ 	.word	0x00000c00
        /*0354*/ 	.word	0x000000ff
        /*0358*/ 	.word	0x00000120
        /*035c*/ 	.short	0x0100
        /*035e*/ 	.byte	0x09
	.zero		1


	//   ....[36]....
        /*0360*/ 	.word	0x00000c10
        /*0364*/ 	.word	0x000000ff
        /*0368*/ 	.word	0x00000108
        /*036c*/ 	.short	0x0100
        /*036e*/ 	.byte	0x09
	.zero		1


	//   ....[37]....
        /*0370*/ 	.word	0x00000c20
        /*0374*/ 	.word	0x000000ff
        /*0378*/ 	.word	0x00000128
        /*037c*/ 	.short	0x0100
        /*037e*/ 	.byte	0x09
	.zero		1


	//   ....[38]....
        /*0380*/ 	.word	0x00000d10
        /*0384*/ 	.word	0x000000ff
        /*0388*/ 	.word	0x00000130
        /*038c*/ 	.short	0x0100
        /*038e*/ 	.byte	0x08
	.zero		1


	//   ....[39]....
        /*0390*/ 	.word	0x00000d20
        /*0394*/ 	.word	0x000000ff
        /*0398*/ 	.word	0x00000140
        /*039c*/ 	.short	0x0100
        /*039e*/ 	.byte	0x08
	.zero		1


	//   ....[40]....
        /*03a0*/ 	.word	0x00000d30
        /*03a4*/ 	.word	0x000000ff
        /*03a8*/ 	.word	0x00000138
        /*03ac*/ 	.short	0x0100
        /*03ae*/ 	.byte	0x08
	.zero		1


	//   ....[41]....
        /*03b0*/ 	.word	0x00000d40
        /*03b4*/ 	.word	0x000000ff
        /*03b8*/ 	.word	0x00000148
        /*03bc*/ 	.short	0x0100
        /*03be*/ 	.byte	0x08
	.zero		1


	//   ....[42]....
        /*03c0*/ 	.word	0x00000e30
        /*03c4*/ 	.word	0x000000ff
        /*03c8*/ 	.word	0x00000150
        /*03cc*/ 	.short	0x0100
        /*03ce*/ 	.byte	0x07
	.zero		1


	//   ....[43]....
        /*03d0*/ 	.word	0x00001820
        /*03d4*/ 	.word	0x00000002
        /*03d8*/ 	.word	0x00000140
        /*03dc*/ 	.short	0x010a
        /*03de*/ 	.byte	0xff
	.zero		1


	//   ....[44]....
        /*03e0*/ 	.word	0x00001850
        /*03e4*/ 	.word	0x00000002
        /*03e8*/ 	.word	0x00000130
        /*03ec*/ 	.short	0x0101
        /*03ee*/ 	.byte	0xff
	.zero		1


	//   ....[45]....
        /*03f0*/ 	.word	0x00001920
        /*03f4*/ 	.word	0x000000ff
        /*03f8*/ 	.word	0x00000040
        /*03fc*/ 	.short	0x010a
        /*03fe*/ 	.byte	0x08
	.zero		1


	//   ....[46]....
        /*0400*/ 	.word	0x00001a20
        /*0404*/ 	.word	0x000000ff
        /*0408*/ 	.word	0x00000040
        /*040c*/ 	.short	0x010a
        /*040e*/ 	.byte	0x21
	.zero		1


	//   ....[47]....
        /*0410*/ 	.word	0x00001bd0
        /*0414*/ 	.word	0x000000ff
        /*0418*/ 	.word	0x00000040
        /*041c*/ 	.short	0x010a
        /*041e*/ 	.byte	0x08
	.zero		1


	//   ....[48]....
        /*0420*/ 	.word	0x00001cf0
        /*0424*/ 	.word	0x000000ff
        /*0428*/ 	.word	0x000000c8
        /*042c*/ 	.short	0x0101
        /*042e*/ 	.byte	0x06
	.zero		1


	//   ....[49]....
        /*0430*/ 	.word	0x00001d00
        /*0434*/ 	.word	0x000000ff
        /*0438*/ 	.word	0x00000040
        /*043c*/ 	.short	0x010a
        /*043e*/ 	.byte	0x08
	.zero		1


	//   ....[50]....
        /*0440*/ 	.word	0x00001d80
        /*0444*/ 	.word	0x000000ff
        /*0448*/ 	.word	0x00000040
        /*044c*/ 	.short	0x010a
        /*044e*/ 	.byte	0x11
	.zero		1


	//   ....[51]....
        /*0450*/ 	.word	0x00001f10
        /*0454*/ 	.word	0x000000ff
        /*0458*/ 	.word	0x00000040
        /*045c*/ 	.short	0x010a
        /*045e*/ 	.byte	0x08
	.zero		1


	//   ....[52]....
        /*0460*/ 	.word	0x00002060
        /*0464*/ 	.word	0x00000002
        /*0468*/ 	.word	0x000000d0
        /*046c*/ 	.short	0x010a
        /*046e*/ 	.byte	0xff
	.zero		1


	//   ....[53]....
        /*0470*/ 	.word	0x00002120
        /*0474*/ 	.word	0x00000002
        /*0478*/ 	.word	0x00000000
        /*047c*/ 	.short	0x0101
        /*047e*/ 	.byte	0xff
	.zero		1


	//   ....[54]....
        /*0480*/ 	.word	0x00002680
        /*0484*/ 	.word	0x000000ff
        /*0488*/ 	.word	0x00000000
        /*048c*/ 	.short	0x010a
        /*048e*/ 	.byte	0x04
	.zero		1


	//   ....[55]....
        /*0490*/ 	.word	0x00002710
        /*0494*/ 	.word	0x000000ff
        /*0498*/ 	.word	0x00000000
        /*049c*/ 	.short	0x010a
        /*049e*/ 	.byte	0x04
	.zero		1


	//   ....[56]....
        /*04a0*/ 	.word	0x000027a0
        /*04a4*/ 	.word	0x000000ff
        /*04a8*/ 	.word	0x00000000
        /*04ac*/ 	.short	0x010a
        /*04ae*/ 	.byte	0x04
	.zero		1


	//   ....[57]....
        /*04b0*/ 	.word	0x00002830
        /*04b4*/ 	.word	0x000000ff
        /*04b8*/ 	.word	0x00000000
        /*04bc*/ 	.short	0x010a
        /*04be*/ 	.byte	0x04
	.zero		1


	//   ....[58]....
        /*04c0*/ 	.word	0x000028c0
        /*04c4*/ 	.word	0x000000ff
        /*04c8*/ 	.word	0x00000000
        /*04cc*/ 	.short	0x010a
        /*04ce*/ 	.byte	0x04
	.zero		1


	//   ....[59]....
        /*04d0*/ 	.word	0x00002950
        /*04d4*/ 	.word	0x000000ff
        /*04d8*/ 	.word	0x00000000
        /*04dc*/ 	.short	0x010a
        /*04de*/ 	.byte	0x04
	.zero		1


	//   ....[60]....
        /*04e0*/ 	.word	0x000029e0
        /*04e4*/ 	.word	0x000000ff
        /*04e8*/ 	.word	0x00000000
        /*04ec*/ 	.short	0x010a
        /*04ee*/ 	.byte	0x04
	.zero		1


	//   ....[61]....
        /*04f0*/ 	.word	0x00002a80
        /*04f4*/ 	.word	0x00000000
        /*04f8*/ 	.word	0x00000000
        /*04fc*/ 	.short	0x010a
        /*04fe*/ 	.byte	0xff
	.zero		1


	//   ....[62]....
        /*0500*/ 	.word	0x00002bb0
        /*0504*/ 	.word	0x00000000
        /*0508*/ 	.word	0x00000130
        /*050c*/ 	.short	0x010a
        /*050e*/ 	.byte	0xff
	.zero		1


	//   ....[63]....
        /*0510*/ 	.word	0x00002c20
        /*0514*/ 	.word	0x00000000
        /*0518*/ 	.word	0x00000000
        /*051c*/ 	.short	0x0101
        /*051e*/ 	.byte	0xff
	.zero		1


	//   ....[64]....
        /*0520*/ 	.word	0x00002c40
        /*0524*/ 	.word	0x000000ff
        /*0528*/ 	.word	0x000000e0
        /*052c*/ 	.short	0x010a
        /*052e*/ 	.byte	0x05
	.zero		1


	//   ....[65]....
        /*0530*/ 	.word	0x00002d60
        /*0534*/ 	.word	0x00000000
        /*0538*/ 	.word	0x000000d0
        /*053c*/ 	.short	0x010a
        /*053e*/ 	.byte	0xff
	.zero		1


	//   ....[66]....
        /*0540*/ 	.word	0x00002e60
        /*0544*/ 	.word	0x00000000
        /*0548*/ 	.word	0x00000000
        /*054c*/ 	.short	0x0101
        /*054e*/ 	.byte	0xff
	.zero		1


	//   ....[67]....
        /*0550*/ 	.word	0x00002ef0
        /*0554*/ 	.word	0x000000ff
        /*0558*/ 	.word	0x000000e0
        /*055c*/ 	.short	0x0106
        /*055e*/ 	.byte	0x05
	.zero		1


	//   ....[68]....
        /*0560*/ 	.word	0x00002f10
        /*0564*/ 	.word	0x000000ff
        /*0568*/ 	.word	0x000000e0
        /*056c*/ 	.short	0x010a
        /*056e*/ 	.byte	0x05
	.zero		1


	//   ....[69]....
        /*0570*/ 	.word	0x00002fa0
        /*0574*/ 	.word	0x000000ff
        /*0578*/ 	.word	0x000000e0
        /*057c*/ 	.short	0x0106
        /*057e*/ 	.byte	0x04
	.zero		1


	//   ....[70]....
        /*0580*/ 	.word	0x00002fe0
        /*0584*/ 	.word	0x00000000
        /*0588*/ 	.word	0x000000e0
        /*058c*/ 	.short	0x010a
        /*058e*/ 	.byte	0xff
	.zero		1


	//   ....[71]....
        /*0590*/ 	.word	0x00003220
        /*0594*/ 	.word	0x000000ff
        /*0598*/ 	.word	0x00000008
        /*059c*/ 	.short	0x010a
        /*059e*/ 	.byte	0x06
	.zero		1


	//   ....[72]....
        /*05a0*/ 	.word	0x00003240
        /*05a4*/ 	.word	0x000000ff
        /*05a8*/ 	.word	0x00000008
        /*05ac*/ 	.short	0x010a
        /*05ae*/ 	.byte	0x06
	.zero		1


	//   ....[73]....
        /*05b0*/ 	.word	0x000033d0
        /*05b4*/ 	.word	0x000000ff
        /*05b8*/ 	.word	0x00000008
        /*05bc*/ 	.short	0x010a
        /*05be*/ 	.byte	0x06
	.zero		1


	//   ....[74]....
        /*05c0*/ 	.word	0x000033f0
        /*05c4*/ 	.word	0x000000ff
        /*05c8*/ 	.word	0x00000008
        /*05cc*/ 	.short	0x010a
        /*05ce*/ 	.byte	0x06
	.zero		1


	//   ....[75]....
        /*05d0*/ 	.word	0x000034b0
        /*05d4*/ 	.word	0x000000ff
        /*05d8*/ 	.word	0x00000000
        /*05dc*/ 	.short	0x0101
        /*05de*/ 	.byte	0x07
	.zero		1


	//   ....[76]....
        /*05e0*/ 	.word	0x000037f0
        /*05e4*/ 	.word	0x00000000
        /*05e8*/ 	.word	0x000000d0
        /*05ec*/ 	.short	0x010a
        /*05ee*/ 	.byte	0xff
	.zero		1


	//   ....[77]....
        /*05f0*/ 	.word	0x000038b0
        /*05f4*/ 	.word	0x00000000
        /*05f8*/ 	.word	0x00000000
        /*05fc*/ 	.short	0x0101
        /*05fe*/ 	.byte	0xff
	.zero		1


	//   ....[78]....
        /*0600*/ 	.word	0x00003970
        /*0604*/ 	.word	0x000000ff
        /*0608*/ 	.word	0x00000000
        /*060c*/ 	.short	0x010a
        /*060e*/ 	.byte	0x08
	.zero		1


	//   ....[79]....
        /*0610*/ 	.word	0x00003980
        /*0614*/ 	.word	0x000000ff
        /*0618*/ 	.word	0x00000110
        /*061c*/ 	.short	0x010a
        /*061e*/ 	.byte	0x09
	.zero		1


	//   ....[80]....
        /*0620*/ 	.word	0x00003a30
        /*0624*/ 	.word	0x000000ff
        /*0628*/ 	.word	0x00000000
        /*062c*/ 	.short	0x010a
        /*062e*/ 	.byte	0x08
	.zero		1


	//   ....[81]....
        /*0630*/ 	.word	0x00003b60
        /*0634*/ 	.word	0x000000ff
        /*0638*/ 	.word	0x00000000
        /*063c*/ 	.short	0x010a
        /*063e*/ 	.byte	0x1e
	.zero		1


	//   ....[82]....
        /*0640*/ 	.word	0x00003e60
        /*0644*/ 	.word	0x000000ff
        /*0648*/ 	.word	0x00000000
        /*064c*/ 	.short	0x010a
        /*064e*/ 	.byte	0x08
	.zero		1


	//   ....[83]....
        /*0650*/ 	.word	0x00003ef0
        /*0654*/ 	.word	0x000000ff
        /*0658*/ 	.word	0x00000000
        /*065c*/ 	.short	0x010a
        /*065e*/ 	.byte	0x08
	.zero		1


	//   ....[84]....
        /*0660*/ 	.word	0x00003f80
        /*0664*/ 	.word	0x000000ff
        /*0668*/ 	.word	0x00000000
        /*066c*/ 	.short	0x010a
        /*066e*/ 	.byte	0x08
	.zero		1


	//   ....[85]....
        /*0670*/ 	.word	0x00004020
        /*0674*/ 	.word	0x00000000
        /*0678*/ 	.word	0x00000000
        /*067c*/ 	.short	0x010a
        /*067e*/ 	.byte	0xff
	.zero		1


	//   ....[86]....
        /*0680*/ 	.word	0x00004060
        /*0684*/ 	.word	0x00000000
        /*0688*/ 	.word	0x00000000
        /*068c*/ 	.short	0x010a
        /*068e*/ 	.byte	0xff
	.zero		1


	//   ....[87]....
        /*0690*/ 	.word	0x000040d0
        /*0694*/ 	.word	0x000000ff
        /*0698*/ 	.word	0x00000000
        /*069c*/ 	.short	0x0101
        /*069e*/ 	.byte	0x05
	.zero		1


	//   ....[88]....
        /*06a0*/ 	.word	0x00004110
        /*06a4*/ 	.word	0x000000ff
        /*06a8*/ 	.word	0x00000150
        /*06ac*/ 	.short	0x010a
        /*06ae*/ 	.byte	0x07
	.zero		1


	//   ....[89]....
        /*06b0*/ 	.word	0x00004160
        /*06b4*/ 	.word	0x000000ff
        /*06b8*/ 	.word	0x00000000
        /*06bc*/ 	.short	0x0101
        /*06be*/ 	.byte	0x05
	.zero		1


	//   ....[90]....
        /*06c0*/ 	.word	0x000045b0
        /*06c4*/ 	.word	0x00000000
        /*06c8*/ 	.word	0x000000d0
        /*06cc*/ 	.short	0x010a
        /*06ce*/ 	.byte	0xff
	.zero		1


	//   ....[91]....
        /*06d0*/ 	.word	0x00004670
        /*06d4*/ 	.word	0x00000000
        /*06d8*/ 	.word	0x00000000
        /*06dc*/ 	.short	0x0101
        /*06de*/ 	.byte	0xff
	.zero		1


	//   ....[92]....
        /*06e0*/ 	.word	0x00004990
        /*06e4*/ 	.word	0x000000ff
        /*06e8*/ 	.word	0x000000c8
        /*06ec*/ 	.short	0x010a
        /*06ee*/ 	.byte	0x07
	.zero		1


	//   ....[93]....
        /*06f0*/ 	.word	0x00004b80
        /*06f4*/ 	.word	0x000000ff
        /*06f8*/ 	.word	0x000000a0
        /*06fc*/ 	.short	0x010a
        /*06fe*/ 	.byte	0x07
	.zero		1


	//   ....[94]....
        /*0700*/ 	.word	0x00004d70
        /*0704*/ 	.word	0x000000ff
        /*0708*/ 	.word	0x00000080
        /*070c*/ 	.short	0x010b
        /*070e*/ 	.byte	0x07
	.zero		1


	//   ....[95]....
        /*0710*/ 	.word	0x00004d80
        /*0714*/ 	.word	0x000000ff
        /*0718*/ 	.word	0x00000000
        /*071c*/ 	.short	0x0101
        /*071e*/ 	.byte	0x0e
	.zero		1


	//   ....[96]....
        /*0720*/ 	.word	0x00004d90
        /*0724*/ 	.word	0x000000ff
        /*0728*/ 	.word	0x000000a8
        /*072c*/ 	.short	0x010a
        /*072e*/ 	.byte	0x07
	.zero		1


	//   ....[97]....
        /*0730*/ 	.word	0x00004f40
        /*0734*/ 	.word	0x000000ff
        /*0738*/ 	.word	0x00000088
        /*073c*/ 	.short	0x010b
        /*073e*/ 	.byte	0x07
	.zero		1


	//   ....[98]....
        /*0740*/ 	.word	0x00004f50
        /*0744*/ 	.word	0x000000ff
        /*0748*/ 	.word	0x00000000
        /*074c*/ 	.short	0x0101
        /*074e*/ 	.byte	0x0e
	.zero		1


	//   ....[99]....
        /*0750*/ 	.word	0x00004f60
        /*0754*/ 	.word	0x000000ff
        /*0758*/ 	.word	0x000000b0
        /*075c*/ 	.short	0x010a
        /*075e*/ 	.byte	0x07
	.zero		1


	//   ....[100]....
        /*0760*/ 	.word	0x00005150
        /*0764*/ 	.word	0x000000ff
        /*0768*/ 	.word	0x00000090
        /*076c*/ 	.short	0x010b
        /*076e*/ 	.byte	0x07
	.zero		1


	//   ....[101]....
        /*0770*/ 	.word	0x000051c0
        /*0774*/ 	.word	0x000000ff
        /*0778*/ 	.word	0x00000000
        /*077c*/ 	.short	0x0101
        /*077e*/ 	.byte	0x0e
	.zero		1


	//   ....[102]....
        /*0780*/ 	.word	0x000051d0
        /*0784*/ 	.word	0x000000ff
        /*0788*/ 	.word	0x000000b8
        /*078c*/ 	.short	0x010a
        /*078e*/ 	.byte	0x07
	.zero		1


	//   ....[103]....
        /*0790*/ 	.word	0x00005470
        /*0794*/ 	.word	0x000000ff
        /*0798*/ 	.word	0x00000098
        /*079c*/ 	.short	0x010b
        /*079e*/ 	.byte	0x07
	.zero		1


	//   ....[104]....
        /*07a0*/ 	.word	0x00005490
        /*07a4*/ 	.word	0x000000ff
        /*07a8*/ 	.word	0x00000000
        /*07ac*/ 	.short	0x0101
        /*07ae*/ 	.byte	0x0d
	.zero		1


	//   ....[105]....
        /*07b0*/ 	.word	0x000054c0
        /*07b4*/ 	.word	0x000000ff
        /*07b8*/ 	.word	0x000000a0
        /*07bc*/ 	.short	0x010a
        /*07be*/ 	.byte	0x07
	.zero		1


	//   ....[106]....
        /*07c0*/ 	.word	0x000054e0
        /*07c4*/ 	.word	0x000000ff
        /*07c8*/ 	.word	0x000000a8
        /*07cc*/ 	.short	0x010a
        /*07ce*/ 	.byte	0x07
	.zero		1


	//   ....[107]....
        /*07d0*/ 	.word	0x00005500
        /*07d4*/ 	.word	0x000000ff
        /*07d8*/ 	.word	0x000000b0
        /*07dc*/ 	.short	0x010a
        /*07de*/ 	.byte	0x07
	.zero		1


	//   ....[108]....
        /*07e0*/ 	.word	0x00005540
        /*07e4*/ 	.word	0x00000000
        /*07e8*/ 	.word	0x000000b8
        /*07ec*/ 	.short	0x010a
        /*07ee*/ 	.byte	0xff
	.zero		1


	//   ....[109]....
        /*07f0*/ 	.word	0x00005800
        /*07f4*/ 	.word	0x00000000
        /*07f8*/ 	.word	0x000000d0
        /*07fc*/ 	.short	0x010a
        /*07fe*/ 	.byte	0xff
	.zero		1


	//   ....[110]....
        /*0800*/ 	.word	0x000058c0
        /*0804*/ 	.word	0x00000000
        /*0808*/ 	.word	0x00000000
        /*080c*/ 	.short	0x0101
        /*080e*/ 	.byte	0xff
	.zero		1


	//   ....[111]....
        /*0810*/ 	.word	0x00006410
        /*0814*/ 	.word	0x000000ff
        /*0818*/ 	.word	0x00000080
        /*081c*/ 	.short	0x010a
        /*081e*/ 	.byte	0x04
	.zero		1


	//   ....[112]....
        /*0820*/ 	.word	0x00006430
        /*0824*/ 	.word	0x00000003
        /*0828*/ 	.word	0x000000f0
        /*082c*/ 	.short	0x010a
        /*082e*/ 	.byte	0xff
	.zero		1


	//   ....[113]....
        /*0830*/ 	.word	0x000065d0
        /*0834*/ 	.word	0x00000002
        /*0838*/ 	.word	0x00000080
        /*083c*/ 	.short	0x010a
        /*083e*/ 	.byte	0xff
	.zero		1


	//   ....[114]....
        /*0840*/ 	.word	0x00006760
        /*0844*/ 	.word	0x00000080
        /*0848*/ 	.word	0x000000f0
        /*084c*/ 	.short	0x010a
        /*084e*/ 	.byte	0xff
	.zero		1


	//   ....[115]....
        /*0850*/ 	.word	0x00006960
        /*0854*/ 	.word	0x00000080
        /*0858*/ 	.word	0x00000000
        /*085c*/ 	.short	0x0101
        /*085e*/ 	.byte	0xff
	.zero		1


	//   ....[116]....
        /*0860*/ 	.word	0x0000a4d0
        /*0864*/ 	.word	0x00000000
        /*0868*/ 	.word	0x00000000
        /*086c*/ 	.short	0x0101
        /*086e*/ 	.byte	0xff
	.zero		1


	//   ....[117]....
        /*0870*/ 	.word	0x0000a550
        /*0874*/ 	.word	0x00000002
        /*0878*/ 	.word	0x00000080
        /*087c*/ 	.short	0x010a
        /*087e*/ 	.byte	0xff
	.zero		1


	//   ....[118]....
        /*0880*/ 	.word	0x0000a7b0
        /*0884*/ 	.word	0x00000000
        /*0888*/ 	.word	0x00000000
        /*088c*/ 	.short	0x0101
        /*088e*/ 	.byte	0xff
	.zero		1


	//   ....[119]....
        /*0890*/ 	.word	0x0000a7d0
        /*0894*/ 	.word	0x00000002
        /*0898*/ 	.word	0x00000140
        /*089c*/ 	.short	0x010a
        /*089e*/ 	.byte	0xff
	.zero		1


	//   ....[120]....
        /*08a0*/ 	.word	0x0000a830
        /*08a4*/ 	.word	0x00000002
        /*08a8*/ 	.word	0x00000040
        /*08ac*/ 	.short	0x010a
        /*08ae*/ 	.byte	0xff
	.zero		1


	//   ....[121]....
        /*08b0*/ 	.word	0x0000a890
        /*08b4*/ 	.word	0x00000002
        /*08b8*/ 	.word	0x00000040
        /*08bc*/ 	.short	0x010a
        /*08be*/ 	.byte	0xff
	.zero		1


	//   ....[122]....
        /*08c0*/ 	.word	0x0000a8e0
        /*08c4*/ 	.word	0x00000002
        /*08c8*/ 	.word	0x000000d0
        /*08cc*/ 	.short	0x010a
        /*08ce*/ 	.byte	0xff
	.zero		1


	//   ....[123]....
        /*08d0*/ 	.word	0x0000a940
        /*08d4*/ 	.word	0x00000000
        /*08d8*/ 	.word	0x00000000
        /*08dc*/ 	.short	0x010a
        /*08de*/ 	.byte	0xff
	.zero		1


	//   ....[124]....
        /*08e0*/ 	.word	0x0000a9a0
        /*08e4*/ 	.word	0x00000000
        /*08e8*/ 	.word	0x00000000
        /*08ec*/ 	.short	0x010a
        /*08ee*/ 	.byte	0xff
	.zero		1


	//   ....[125]....
        /*08f0*/ 	.word	0x0000aa00
        /*08f4*/ 	.word	0x00000000
        /*08f8*/ 	.word	0x00000000
        /*08fc*/ 	.short	0x010a
        /*08fe*/ 	.byte	0xff
	.zero		1


	//   ....[126]....
        /*0900*/ 	.word	0x0000aa60
        /*0904*/ 	.word	0x00000000
        /*0908*/ 	.word	0x00000000
        /*090c*/ 	.short	0x010a
        /*090e*/ 	.byte	0xff
	.zero		1


	//   ....[127]....
        /*0910*/ 	.word	0x0000aac0
        /*0914*/ 	.word	0x00000000
        /*0918*/ 	.word	0x00000000
        /*091c*/ 	.short	0x010a
        /*091e*/ 	.byte	0xff
	.zero		1


	//   ....[128]....
        /*0920*/ 	.word	0x0000ab20
        /*0924*/ 	.word	0x00000000
        /*0928*/ 	.word	0x00000000
        /*092c*/ 	.short	0x010a
        /*092e*/ 	.byte	0xff
	.zero		1


	//   ....[129]....
        /*0930*/ 	.word	0x0000ab80
        /*0934*/ 	.word	0x00000000
        /*0938*/ 	.word	0x00000000
        /*093c*/ 	.short	0x010a
        /*093e*/ 	.byte	0xff
	.zero		1


	//   ....[130]....
        /*0940*/ 	.word	0x0000abd0
        /*0944*/ 	.word	0x00000000
        /*0948*/ 	.word	0x00000130
        /*094c*/ 	.short	0x010a
        /*094e*/ 	.byte	0xff
	.zero		1


	//   ....[131]....
        /*0950*/ 	.word	0x0000ac30
        /*0954*/ 	.word	0x00000000
        /*0958*/ 	.word	0x000000e0
        /*095c*/ 	.short	0x010a
        /*095e*/ 	.byte	0xff
	.zero		1


	//   ....[132]....
        /*0960*/ 	.word	0x0000ac80
        /*0964*/ 	.word	0x00000000
        /*0968*/ 	.word	0x000000d0
        /*096c*/ 	.short	0x010a
        /*096e*/ 	.byte	0xff
	.zero		1


	//   ....[133]....
        /*0970*/ 	.word	0x0000ace0
        /*0974*/ 	.word	0x00000000
        /*0978*/ 	.word	0x000000e0
        /*097c*/ 	.short	0x010a
        /*097e*/ 	.byte	0xff
	.zero		1


	//   ....[134]....
        /*0980*/ 	.word	0x0000ad40
        /*0984*/ 	.word	0x00000004
        /*0988*/ 	.word	0x00000008
        /*098c*/ 	.short	0x010a
        /*098e*/ 	.byte	0xff
	.zero		1


	//   ....[135]....
        /*0990*/ 	.word	0x0000ae20
        /*0994*/ 	.word	0x00000002
        /*0998*/ 	.word	0x00000008
        /*099c*/ 	.short	0x010a
        /*099e*/ 	.byte	0xff
	.zero		1


	//   ....[136]....
        /*09a0*/ 	.word	0x0000ae70
        /*09a4*/ 	.word	0x00000000
        /*09a8*/ 	.word	0x000000d0
        /*09ac*/ 	.short	0x010a
        /*09ae*/ 	.byte	0xff
	.zero		1


	//   ....[137]....
        /*09b0*/ 	.word	0x0000aed0
        /*09b4*/ 	.word	0x00000000
        /*09b8*/ 	.word	0x00000110
        /*09bc*/ 	.short	0x010a
        /*09be*/ 	.byte	0xff
	.zero		1


	//   ....[138]....
        /*09c0*/ 	.word	0x0000af30
        /*09c4*/ 	.word	0x00000000
        /*09c8*/ 	.word	0x00000000
        /*09cc*/ 	.short	0x010a
        /*09ce*/ 	.byte	0xff
	.zero		1


	//   ....[139]....
        /*09d0*/ 	.word	0x0000af90
        /*09d4*/ 	.word	0x00000000
        /*09d8*/ 	.word	0x00000000
        /*09dc*/ 	.short	0x010a
        /*09de*/ 	.byte	0xff
	.zero		1


	//   ....[140]....
        /*09e0*/ 	.word	0x0000aff0
        /*09e4*/ 	.word	0x00000000
        /*09e8*/ 	.word	0x00000000
        /*09ec*/ 	.short	0x010a
        /*09ee*/ 	.byte	0xff
	.zero		1


	//   ....[141]....
        /*09f0*/ 	.word	0x0000b050
        /*09f4*/ 	.word	0x00000000
        /*09f8*/ 	.word	0x00000000
        /*09fc*/ 	.short	0x010a
        /*09fe*/ 	.byte	0xff
	.zero		1


	//   ....[142]....
        /*0a00*/ 	.word	0x0000b0b0
        /*0a04*/ 	.word	0x00000000
        /*0a08*/ 	.word	0x00000150
        /*0a0c*/ 	.short	0x010a
        /*0a0e*/ 	.byte	0xff
	.zero		1


	//   ....[143]....
        /*0a10*/ 	.word	0x0000b100
        /*0a14*/ 	.word	0x00000000
        /*0a18*/ 	.word	0x000000d0
        /*0a1c*/ 	.short	0x010a
        /*0a1e*/ 	.byte	0xff
	.zero		1


	//   ....[144]....
        /*0a20*/ 	.word	0x0000b160
        /*0a24*/ 	.word	0x00000000
        /*0a28*/ 	.word	0x000000c8
        /*0a2c*/ 	.short	0x010a
        /*0a2e*/ 	.byte	0xff
	.zero		1


	//   ....[145]....
        /*0a30*/ 	.word	0x0000b1c0
        /*0a34*/ 	.word	0x00000000
        /*0a38*/ 	.word	0x000000a0
        /*0a3c*/ 	.short	0x010a
        /*0a3e*/ 	.byte	0xff
	.zero		1


	//   ....[146]....
        /*0a40*/ 	.word	0x0000b220
        /*0a44*/ 	.word	0x00000000
        /*0a48*/ 	.word	0x000000a8
        /*0a4c*/ 	.short	0x010a
        /*0a4e*/ 	.byte	0xff
	.zero		1


	//   ....[147]....
        /*0a50*/ 	.word	0x0000b280
        /*0a54*/ 	.word	0x00000000
        /*0a58*/ 	.word	0x000000b0
        /*0a5c*/ 	.short	0x010a
        /*0a5e*/ 	.byte	0xff
	.zero		1


	//   ....[148]....
        /*0a60*/ 	.word	0x0000b2e0
        /*0a64*/ 	.word	0x00000000
        /*0a68*/ 	.word	0x000000b8
        /*0a6c*/ 	.short	0x010a
        /*0a6e*/ 	.byte	0xff
	.zero		1


	//   ....[149]....
        /*0a70*/ 	.word	0x0000b340
        /*0a74*/ 	.word	0x00000000
        /*0a78*/ 	.word	0x000000a0
        /*0a7c*/ 	.short	0x010a
        /*0a7e*/ 	.byte	0xff
	.zero		1


	//   ....[150]....
        /*0a80*/ 	.word	0x0000b3a0
        /*0a84*/ 	.word	0x00000000
        /*0a88*/ 	.word	0x000000a8
        /*0a8c*/ 	.short	0x010a
        /*0a8e*/ 	.byte	0xff
	.zero		1


	//   ....[151]....
        /*0a90*/ 	.word	0x0000b400
        /*0a94*/ 	.word	0x00000000
        /*0a98*/ 	.word	0x000000b0
        /*0a9c*/ 	.short	0x010a
        /*0a9e*/ 	.byte	0xff
	.zero		1


	//   ....[152]....
        /*0aa0*/ 	.word	0x0000b450
        /*0aa4*/ 	.word	0x00000000
        /*0aa8*/ 	.word	0x000000d0
        /*0aac*/ 	.short	0x010a
        /*0aae*/ 	.byte	0xff
	.zero		1


	//   ....[153]....
        /*0ab0*/ 	.word	0x0000b4a0
        /*0ab4*/ 	.word	0x00000002
        /*0ab8*/ 	.word	0x00000080
        /*0abc*/ 	.short	0x010a
        /*0abe*/ 	.byte	0xff
	.zero		1


	//   ....[154]....
        /*0ac0*/ 	.word	0x0000b4f0
        /*0ac4*/ 	.word	0x00000080
        /*0ac8*/ 	.word	0x000000f0
        /*0acc*/ 	.short	0x010a
        /*0ace*/ 	.byte	0xff
	.zero		1


	//----- nvinfo : EIATTR_NUM_MBARRIERS
	.align		4
.L_49:
        /*0ad0*/ 	.byte	0x03, 0x38
        /*0ad2*/ 	.short	0x002b


	//----- nvinfo : EIATTR_EXIT_INSTR_OFFSETS
	.align		4
        /*0ad4*/ 	.byte	0x04, 0x1c
        /*0ad6*/ 	.short	(.L_51 - .L_50)


	//   ....[0]....
.L_50:
        /*0ad8*/ 	.word	0x00002ab0


	//   ....[1]....
        /*0adc*/ 	.word	0x00002fb0


	//   ....[2]....
        /*0ae0*/ 	.word	0x00003010


	//   ....[3]....
        /*0ae4*/ 	.word	0x00004390


	//   ....[4]....
        /*0ae8*/ 	.word	0x00005570


	//   ....[5]....
        /*0aec*/ 	.word	0x000055b0


	//   ....[6]....
        /*0af0*/ 	.word	0x0000a690


	//   ....[7]....
        /*0af4*/ 	.word	0x0000a710


	//   ....[8]....
        /*0af8*/ 	.word	0x0000a740


	//   ....[9]....
        /*0afc*/ 	.word	0x0000a7c0


	//----- nvinfo : EIATTR_MAX_THREADS
	.align		4
.L_51:
        /*0b00*/ 	.byte	0x04, 0x05
        /*0b02*/ 	.short	(.L_53 - .L_52)
.L_52:
        /*0b04*/ 	.word	0x00000100
        /*0b08*/ 	.word	0x00000001
        /*0b0c*/ 	.word	0x00000001


	//----- nvinfo : EIATTR_CRS_STACK_SIZE
	.align		4
.L_53:
        /*0b10*/ 	.byte	0x04, 0x1e
        /*0b12*/ 	.short	(.L_55 - .L_54)
.L_54:
        /*0b14*/ 	.word	0x00000000


	//----- nvinfo : EIATTR_CBANK_PARAM_SIZE
	.align		4
.L_55:
        /*0b18*/ 	.byte	0x03, 0x19
        /*0b1a*/ 	.short	0x0800


	//----- nvinfo : EIATTR_PARAM_CBANK
	.align		4
        /*0b1c*/ 	.byte	0x04, 0x0a
        /*0b1e*/ 	.short	(.L_57 - .L_56)
	.align		4
.L_56:
        /*0b20*/ 	.word	index@(.nv.constant0._ZN7cutlass13device_kernelINS_4gemm6kernel13GemmUniversalIN4cute5tupleIJiiiiEEENS1_10collective13CollectiveMmaINS1_35MainloopSm100TmaUmmaWarpSpecializedILi8ELi2ELi4ENS5_IJNS4_1CILi2EEENSA_ILi1EEESC_EEEEENS5_IJNSA_ILi128EEENSA_ILi256EEENSA_ILi64EEEEEENS_10bfloat16_tENS5_IJlSC_lEEESJ_SK_NS4_8TiledMMAINS4_8MMA_AtomIJNS4_26SM100_MMA_F16BF16_2x1SM_SSISJ_SJ_fLi128ELi256ELNS4_4UMMA5MajorE0ELSP_0ELNSO_7ScaleInE0ELSQ_0EEEEEENS4_6LayoutINS5_IJSC_SC_SC_EEENS5_IJNSA_ILi0EEESV_SV_EEEEENS5_IJNS4_10UnderscoreESY_SY_EEEEENS4_18SM100_TMA_2SM_LOADENS4_14ComposedLayoutINS4_7SwizzleILi3ELi4ELi3EEENS4_18smem_ptr_flag_bitsILi16EEENST_INS5_IJNSA_ILi8EEESH_EEENS5_IJSH_SC_EEEEEEEvNS4_8identityES11_S1B_vS1C_EENS_8epilogue10collective18CollectiveEpilogueINS1E_23Sm100TmaWarpSpecializedILi4ELi2ELi32ELb1ELb0EEEJNS5_IJSH_SG_SH_EEENS5_IJNST_ISH_SC_EENST_INS5_IJNSA_ILi32EEESB_EEENS5_IJSC_SF_EEEEEEEESJ_SK_SJ_SK_NS1E_6fusion15FusionCallbacksIS1I_NS1Q_13LinCombEltActINS1E_6thread7SigmoidESJ_fSJ_fLNS_15FloatRoundStyleE2EEES1J_S1P_JEEENS4_5SM1004TMEM4LOAD26SM100_TMEM_LOAD_32dp32b32xENS4_13SM90_TMA_LOADENS12_INS13_ILi2ELi4ELi3EEES16_NST_INS5_IJS17_S1L_EEENS5_IJS1L_SC_EEEEEEENS4_39AutoVectorizingCopyWithAssumedAlignmentILi128EEENS4_14SM90_TMA_STOREES27_S29_S29_EEEvvEEEEvNT_6ParamsE)
        /*0b24*/ 	.short	0x0380
        /*0b26*/ 	.short	0x0800


	//----- nvinfo : EIATTR_SW_WAR
	.align		4
.L_57:
        /*0b28*/ 	.byte	0x04, 0x36
        /*0b2a*/ 	.short	(.L_59 - .L_58)
.L_58:
        /*0b2c*/ 	.word	0x00000008
.L_59:


//--------------------- .nv.callgraph             --------------------------
	.section	.nv.callgraph,"",@"SHT_CUDA_CALLGRAPH"
	.align	4
	.sectionentsize	8
	.align		4
        /*0000*/ 	.word	0x00000000
	.align		4
        /*0004*/ 	.word	0xffffffff
	.align		4
        /*0008*/ 	.word	index@(_ZN7cutlass13device_kernelINS_4gemm6kernel13GemmUniversalIN4cute5tupleIJiiiiEEENS1_10collective13CollectiveMmaINS1_35MainloopSm100TmaUmmaWarpSpecializedILi8ELi2ELi4ENS5_IJNS4_1CILi2EEENSA_ILi1EEESC_EEEEENS5_IJNSA_ILi128EEENSA_ILi256EEENSA_ILi64EEEEEENS_10bfloat16_tENS5_IJlSC_lEEESJ_SK_NS4_8TiledMMAINS4_8MMA_AtomIJNS4_26SM100_MMA_F16BF16_2x1SM_SSISJ_SJ_fLi128ELi256ELNS4_4UMMA5MajorE0ELSP_0ELNSO_7ScaleInE0ELSQ_0EEEEEENS4_6LayoutINS5_IJSC_SC_SC_EEENS5_IJNSA_ILi0EEESV_SV_EEEEENS5_IJNS4_10UnderscoreESY_SY_EEEEENS4_18SM100_TMA_2SM_LOADENS4_14ComposedLayoutINS4_7SwizzleILi3ELi4ELi3EEENS4_18smem_ptr_flag_bitsILi16EEENST_INS5_IJNSA_ILi8EEESH_EEENS5_IJSH_SC_EEEEEEEvNS4_8identityES11_S1B_vS1C_EENS_8epilogue10collective18CollectiveEpilogueINS1E_23Sm100TmaWarpSpecializedILi4ELi2ELi32ELb1ELb0EEEJNS5_IJSH_SG_SH_EEENS5_IJNST_ISH_SC_EENST_INS5_IJNSA_ILi32EEESB_EEENS5_IJSC_SF_EEEEEEEESJ_SK_SJ_SK_NS1E_6fusion15FusionCallbacksIS1I_NS1Q_13LinCombEltActINS1E_6thread7SigmoidESJ_fSJ_fLNS_15FloatRoundStyleE2EEES1J_S1P_JEEENS4_5SM1004TMEM4LOAD26SM100_TMEM_LOAD_32dp32b32xENS4_13SM90_TMA_LOADENS12_INS13_ILi2ELi4ELi3EEES16_NST_INS5_IJS17_S1L_EEENS5_IJS1L_SC_EEEEEEENS4_39AutoVectorizingCopyWithAssumedAlignmentILi128EEENS4_14SM90_TMA_STOREES27_S29_S29_EEEvvEEEEvNT_6ParamsE)
	.align		4
        /*000c*/ 	.word	index@(__assertfail)
	.align		4
        /*0010*/ 	.word	0x00000000
	.align		4
        /*0014*/ 	.word	0xfffffffe
	.align		4
        /*0018*/ 	.word	0x00000000
	.align		4
        /*001c*/ 	.word	0xfffffffd
	.align		4
        /*0020*/ 	.word	0x00000000
	.align		4
        /*0024*/ 	.word	0xfffffffc


//--------------------- .nv.constant4             --------------------------
	.section	.nv.constant4,"a",@progbits
	.align	8
	.align		8
.nv.constant4:
        /*0000*/ 	.dword	__assertfail
	.align		8
        /*0008*/ 	.dword	__unnamed_1
	.align		8
        /*0010*/ 	.dword	__unnamed_2
	.align		8
        /*0018*/ 	.dword	_ZN39_INTERNAL_2ec05d7d_4_k_cu_98c32293_38324cuda3std3__45__cpo5beginE
	.align		8
        /*0020*/ 	.dword	_ZN39_INTERNAL_2ec05d7d_4_k_cu_98c32293_38324cuda3std3__45__cpo3endE
	.align		8
        /*0028*/ 	.dword	_ZN39_INTERNAL_2ec05d7d_4_k_cu_98c32293_38324cuda3std3__45__cpo6cbeginE
	.align		8
        /*0030*/ 	.dword	_ZN39_INTERNAL_2ec05d7d_4_k_cu_98c32293_38324cuda3std3__45__cpo4cendE
	.align		8
        /*0038*/ 	.dword	_ZN39_INTERNAL_2ec05d7d_4_k_cu_98c32293_38324cuda3std3__441_GLOBAL__N__2ec05d7d_4_k_cu_98c32293_38326ignoreE
	.align		8
        /*0040*/ 	.dword	_ZN39_INTERNAL_2ec05d7d_4_k_cu_98c32293_38324cuda3std3__419piecewise_constructE
	.align		8
        /*0048*/ 	.dword	_ZN39_INTERNAL_2ec05d7d_4_k_cu_98c32293_38324cuda3std3__48in_placeE
	.align		8
        /*0050*/ 	.dword	_ZN39_INTERNAL_2ec05d7d_4_k_cu_98c32293_38324cuda3std6ranges3__45__cpo4swapE
	.align		8
        /*0058*/ 	.dword	_ZN39_INTERNAL_2ec05d7d_4_k_cu_98c32293_38324cuda3std6ranges3__45__cpo9iter_moveE
	.align		8
        /*0060*/ 	.dword	_ZN39_INTERNAL_2ec05d7d_4_k_cu_98c32293_38324cute7productE
	.align		8
        /*0068*/ 	.dword	_ZN39_INTERNAL_2ec05d7d_4_k_cu_98c32293_38324cute1_E
	.align		8
        /*0070*/ 	.dword	$str$25
	.align		8
        /*0078*/ 	.dword	$str$26
	.align		8
        /*0080*/ 	.dword	$str$27
	.align		8
        /*0088*/ 	.dword	$str$28


//--------------------- .text._ZN7cutlass13device_kernelINS_4gemm6kernel13GemmUniversalIN4cute5tupleIJiiiiEEENS1_10collective13CollectiveMmaINS1_35MainloopSm100TmaUmmaWarpSpecializedILi8ELi2ELi4ENS5_IJNS4_1CILi2EEENSA_ILi1EEESC_EEEEENS5_IJNSA_ILi128EEENSA_ILi256EEENSA_ILi64EEEEEENS_10bfloat16_tENS5_IJlSC_lEEESJ_SK_NS4_8TiledMMAINS4_8MMA_AtomIJNS4_26SM100_MMA_F16BF16_2x1SM_SSISJ_SJ_fLi128ELi256ELNS4_4UMMA5MajorE0ELSP_0ELNSO_7ScaleInE0ELSQ_0EEEEEENS4_6LayoutINS5_IJSC_SC_SC_EEENS5_IJNSA_ILi0EEESV_SV_EEEEENS5_IJNS4_10UnderscoreESY_SY_EEEEENS4_18SM100_TMA_2SM_LOADENS4_14ComposedLayoutINS4_7SwizzleILi3ELi4ELi3EEENS4_18smem_ptr_flag_bitsILi16EEENST_INS5_IJNSA_ILi8EEESH_EEENS5_IJSH_SC_EEEEEEEvNS4_8identityES11_S1B_vS1C_EENS_8epilogue10collective18CollectiveEpilogueINS1E_23Sm100TmaWarpSpecializedILi4ELi2ELi32ELb1ELb0EEEJNS5_IJSH_SG_SH_EEENS5_IJNST_ISH_SC_EENST_INS5_IJNSA_ILi32EEESB_EEENS5_IJSC_SF_EEEEEEEESJ_SK_SJ_SK_NS1E_6fusion15FusionCallbacksIS1I_NS1Q_13LinCombEltActINS1E_6thread7SigmoidESJ_fSJ_fLNS_15FloatRoundStyleE2EEES1J_S1P_JEEENS4_5SM1004TMEM4LOAD26SM100_TMEM_LOAD_32dp32b32xENS4_13SM90_TMA_LOADENS12_INS13_ILi2ELi4ELi3EEES16_NST_INS5_IJS17_S1L_EEENS5_IJS1L_SC_EEEEEEENS4_39AutoVectorizingCopyWithAssumedAlignmentILi128EEENS4_14SM90_TMA_STOREES27_S29_S29_EEEvvEEEEvNT_6ParamsE --------------------------
	.section	.text._ZN7cutlass13device_kernelINS_4gemm6kernel13GemmUniversalIN4cute5tupleIJiiiiEEENS1_10collective13CollectiveMmaINS1_35MainloopSm100TmaUmmaWarpSpecializedILi8ELi2ELi4ENS5_IJNS4_1CILi2EEENSA_ILi1EEESC_EEEEENS5_IJNSA_ILi128EEENSA_ILi256EEENSA_ILi64EEEEEENS_10bfloat16_tENS5_IJlSC_lEEESJ_SK_NS4_8TiledMMAINS4_8MMA_AtomIJNS4_26SM100_MMA_F16BF16_2x1SM_SSISJ_SJ_fLi128ELi256ELNS4_4UMMA5MajorE0ELSP_0ELNSO_7ScaleInE0ELSQ_0EEEEEENS4_6LayoutINS5_IJSC_SC_SC_EEENS5_IJNSA_ILi0EEESV_SV_EEEEENS5_IJNS4_10UnderscoreESY_SY_EEEEENS4_18SM100_TMA_2SM_LOADENS4_14ComposedLayoutINS4_7SwizzleILi3ELi4ELi3EEENS4_18smem_ptr_flag_bitsILi16EEENST_INS5_IJNSA_ILi8EEESH_EEENS5_IJSH_SC_EEEEEEEvNS4_8identityES11_S1B_vS1C_EENS_8epilogue10collective18CollectiveEpilogueINS1E_23Sm100TmaWarpSpecializedILi4ELi2ELi32ELb1ELb0EEEJNS5_IJSH_SG_SH_EEENS5_IJNST_ISH_SC_EENST_INS5_IJNSA_ILi32EEESB_EEENS5_IJSC_SF_EEEEEEEESJ_SK_SJ_SK_NS1E_6fusion15FusionCallbacksIS1I_NS1Q_13LinCombEltActINS1E_6thread7SigmoidESJ_fSJ_fLNS_15FloatRoundStyleE2EEES1J_S1P_JEEENS4_5SM1004TMEM4LOAD26SM100_TMEM_LOAD_32dp32b32xENS4_13SM90_TMA_LOADENS12_INS13_ILi2ELi4ELi3EEES16_NST_INS5_IJS17_S1L_EEENS5_IJS1L_SC_EEEEEEENS4_39AutoVectorizingCopyWithAssumedAlignmentILi128EEENS4_14SM90_TMA_STOREES27_S29_S29_EEEvvEEEEvNT_6ParamsE,"ax",@progbits
	.align	128
.text._ZN7cutlass13device_kernelINS_4gemm6kernel13GemmUniversalIN4cute5tupleIJiiiiEEENS1_10collective13CollectiveMmaINS1_35MainloopSm100TmaUmmaWarpSpecializedILi8ELi2ELi4ENS5_IJNS4_1CILi2EEENSA_ILi1EEESC_EEEEENS5_IJNSA_ILi128EEENSA_ILi256EEENSA_ILi64EEEEEENS_10bfloat16_tENS5_IJlSC_lEEESJ_SK_NS4_8TiledMMAINS4_8MMA_AtomIJNS4_26SM100_MMA_F16BF16_2x1SM_SSISJ_SJ_fLi128ELi256ELNS4_4UMMA5MajorE0ELSP_0ELNSO_7ScaleInE0ELSQ_0EEEEEENS4_6LayoutINS5_IJSC_SC_SC_EEENS5_IJNSA_ILi0EEESV_SV_EEEEENS5_IJNS4_10UnderscoreESY_SY_EEEEENS4_18SM100_TMA_2SM_LOADENS4_14ComposedLayoutINS4_7SwizzleILi3ELi4ELi3EEENS4_18smem_ptr_flag_bitsILi16EEENST_INS5_IJNSA_ILi8EEESH_EEENS5_IJSH_SC_EEEEEEEvNS4_8identityES11_S1B_vS1C_EENS_8epilogue10collective18CollectiveEpilogueINS1E_23Sm100TmaWarpSpecializedILi4ELi2ELi32ELb1ELb0EEEJNS5_IJSH_SG_SH_EEENS5_IJNST_ISH_SC_EENST_INS5_IJNSA_ILi32EEESB_EEENS5_IJSC_SF_EEEEEEEESJ_SK_SJ_SK_NS1E_6fusion15FusionCallbacksIS1I_NS1Q_13LinCombEltActINS1E_6thread7SigmoidESJ_fSJ_fLNS_15FloatRoundStyleE2EEES1J_S1P_JEEENS4_5SM1004TMEM4LOAD26SM100_TMEM_LOAD_32dp32b32xENS4_13SM90_TMA_LOADENS12_INS13_ILi2ELi4ELi3EEES16_NST_INS5_IJS17_S1L_EEENS5_IJS1L_SC_EEEEEEENS4_39AutoVectorizingCopyWithAssumedAlignmentILi128EEENS4_14SM90_TMA_STOREES27_S29_S29_EEEvvEEEEvNT_6ParamsE:
        .type           _ZN7cutlass13device_kernelINS_4gemm6kernel13GemmUniversalIN4cute5tupleIJiiiiEEENS1_10collective13CollectiveMmaINS1_35MainloopSm100TmaUmmaWarpSpecializedILi8ELi2ELi4ENS5_IJNS4_1CILi2EEENSA_ILi1EEESC_EEEEENS5_IJNSA_ILi128EEENSA_ILi256EEENSA_ILi64EEEEEENS_10bfloat16_tENS5_IJlSC_lEEESJ_SK_NS4_8TiledMMAINS4_8MMA_AtomIJNS4_26SM100_MMA_F16BF16_2x1SM_SSISJ_SJ_fLi128ELi256ELNS4_4UMMA5MajorE0ELSP_0ELNSO_7ScaleInE0ELSQ_0EEEEEENS4_6LayoutINS5_IJSC_SC_SC_EEENS5_IJNSA_ILi0EEESV_SV_EEEEENS5_IJNS4_10UnderscoreESY_SY_EEEEENS4_18SM100_TMA_2SM_LOADENS4_14ComposedLayoutINS4_7SwizzleILi3ELi4ELi3EEENS4_18smem_ptr_flag_bitsILi16EEENST_INS5_IJNSA_ILi8EEESH_EEENS5_IJSH_SC_EEEEEEEvNS4_8identityES11_S1B_vS1C_EENS_8epilogue10collective18CollectiveEpilogueINS1E_23Sm100TmaWarpSpecializedILi4ELi2ELi32ELb1ELb0EEEJNS5_IJSH_SG_SH_EEENS5_IJNST_ISH_SC_EENST_INS5_IJNSA_ILi32EEESB_EEENS5_IJSC_SF_EEEEEEEESJ_SK_SJ_SK_NS1E_6fusion15FusionCallbacksIS1I_NS1Q_13LinCombEltActINS1E_6thread7SigmoidESJ_fSJ_fLNS_15FloatRoundStyleE2EEES1J_S1P_JEEENS4_5SM1004TMEM4LOAD26SM100_TMEM_LOAD_32dp32b32xENS4_13SM90_TMA_LOADENS12_INS13_ILi2ELi4ELi3EEES16_NST_INS5_IJS17_S1L_EEENS5_IJS1L_SC_EEEEEEENS4_39AutoVectorizingCopyWithAssumedAlignmentILi128EEENS4_14SM90_TMA_STOREES27_S29_S29_EEEvvEEEEvNT_6ParamsE,@function
        .size           _ZN7cutlass13device_kernelINS_4gemm6kernel13GemmUniversalIN4cute5tupleIJiiiiEEENS1_10collective13CollectiveMmaINS1_35MainloopSm100TmaUmmaWarpSpecializedILi8ELi2ELi4ENS5_IJNS4_1CILi2EEENSA_ILi1EEESC_EEEEENS5_IJNSA_ILi128EEENSA_ILi256EEENSA_ILi64EEEEEENS_10bfloat16_tENS5_IJlSC_lEEESJ_SK_NS4_8TiledMMAINS4_8MMA_AtomIJNS4_26SM100_MMA_F16BF16_2x1SM_SSISJ_SJ_fLi128ELi256ELNS4_4UMMA5MajorE0ELSP_0ELNSO_7ScaleInE0ELSQ_0EEEEEENS4_6LayoutINS5_IJSC_SC_SC_EEENS5_IJNSA_ILi0EEESV_SV_EEEEENS5_IJNS4_10UnderscoreESY_SY_EEEEENS4_18SM100_TMA_2SM_LOADENS4_14ComposedLayoutINS4_7SwizzleILi3ELi4ELi3EEENS4_18smem_ptr_flag_bitsILi16EEENST_INS5_IJNSA_ILi8EEESH_EEENS5_IJSH_SC_EEEEEEEvNS4_8identityES11_S1B_vS1C_EENS_8epilogue10collective18CollectiveEpilogueINS1E_23Sm100TmaWarpSpecializedILi4ELi2ELi32ELb1ELb0EEEJNS5_IJSH_SG_SH_EEENS5_IJNST_ISH_SC_EENST_INS5_IJNSA_ILi32EEESB_EEENS5_IJSC_SF_EEEEEEEESJ_SK_SJ_SK_NS1E_6fusion15FusionCallbacksIS1I_NS1Q_13LinCombEltActINS1E_6thread7SigmoidESJ_fSJ_fLNS_15FloatRoundStyleE2EEES1J_S1P_JEEENS4_5SM1004TMEM4LOAD26SM100_TMEM_LOAD_32dp32b32xENS4_13SM90_TMA_LOADENS12_INS13_ILi2ELi4ELi3EEES16_NST_INS5_IJS17_S1L_EEENS5_IJS1L_SC_EEEEEEENS4_39AutoVectorizingCopyWithAssumedAlignmentILi128EEENS4_14SM90_TMA_STOREES27_S29_S29_EEEvvEEEEvNT_6ParamsE,(.L_x_294 - _ZN7cutlass13device_kernelINS_4gemm6kernel13GemmUniversalIN4cute5tupleIJiiiiEEENS1_10collective13CollectiveMmaINS1_35MainloopSm100TmaUmmaWarpSpecializedILi8ELi2ELi4ENS5_IJNS4_1CILi2EEENSA_ILi1EEESC_EEEEENS5_IJNSA_ILi128EEENSA_ILi256EEENSA_ILi64EEEEEENS_10bfloat16_tENS5_IJlSC_lEEESJ_SK_NS4_8TiledMMAINS4_8MMA_AtomIJNS4_26SM100_MMA_F16BF16_2x1SM_SSISJ_SJ_fLi128ELi256ELNS4_4UMMA5MajorE0ELSP_0ELNSO_7ScaleInE0ELSQ_0EEEEEENS4_6LayoutINS5_IJSC_SC_SC_EEENS5_IJNSA_ILi0EEESV_SV_EEEEENS5_IJNS4_10UnderscoreESY_SY_EEEEENS4_18SM100_TMA_2SM_LOADENS4_14ComposedLayoutINS4_7SwizzleILi3ELi4ELi3EEENS4_18smem_ptr_flag_bitsILi16EEENST_INS5_IJNSA_ILi8EEESH_EEENS5_IJSH_SC_EEEEEEEvNS4_8identityES11_S1B_vS1C_EENS_8epilogue10collective18CollectiveEpilogueINS1E_23Sm100TmaWarpSpecializedILi4ELi2ELi32ELb1ELb0EEEJNS5_IJSH_SG_SH_EEENS5_IJNST_ISH_SC_EENST_INS5_IJNSA_ILi32EEESB_EEENS5_IJSC_SF_EEEEEEEESJ_SK_SJ_SK_NS1E_6fusion15FusionCallbacksIS1I_NS1Q_13LinCombEltActINS1E_6thread7SigmoidESJ_fSJ_fLNS_15FloatRoundStyleE2EEES1J_S1P_JEEENS4_5SM1004TMEM4LOAD26SM100_TMEM_LOAD_32dp32b32xENS4_13SM90_TMA_LOADENS12_INS13_ILi2ELi4ELi3EEES16_NST_INS5_IJS17_S1L_EEENS5_IJS1L_SC_EEEEEEENS4_39AutoVectorizingCopyWithAssumedAlignmentILi128EEENS4_14SM90_TMA_STOREES27_S29_S29_EEEvvEEEEvNT_6ParamsE)
        .other          _ZN7cutlass13device_kernelINS_4gemm6kernel13GemmUniversalIN4cute5tupleIJiiiiEEENS1_10collective13CollectiveMmaINS1_35MainloopSm100TmaUmmaWarpSpecializedILi8ELi2ELi4ENS5_IJNS4_1CILi2EEENSA_ILi1EEESC_EEEEENS5_IJNSA_ILi128EEENSA_ILi256EEENSA_ILi64EEEEEENS_10bfloat16_tENS5_IJlSC_lEEESJ_SK_NS4_8TiledMMAINS4_8MMA_AtomIJNS4_26SM100_MMA_F16BF16_2x1SM_SSISJ_SJ_fLi128ELi256ELNS4_4UMMA5MajorE0ELSP_0ELNSO_7ScaleInE0ELSQ_0EEEEEENS4_6LayoutINS5_IJSC_SC_SC_EEENS5_IJNSA_ILi0EEESV_SV_EEEEENS5_IJNS4_10UnderscoreESY_SY_EEEEENS4_18SM100_TMA_2SM_LOADENS4_14ComposedLayoutINS4_7SwizzleILi3ELi4ELi3EEENS4_18smem_ptr_flag_bitsILi16EEENST_INS5_IJNSA_ILi8EEESH_EEENS5_IJSH_SC_EEEEEEEvNS4_8identityES11_S1B_vS1C_EENS_8epilogue10collective18CollectiveEpilogueINS1E_23Sm100TmaWarpSpecializedILi4ELi2ELi32ELb1ELb0EEEJNS5_IJSH_SG_SH_EEENS5_IJNST_ISH_SC_EENST_INS5_IJNSA_ILi32EEESB_EEENS5_IJSC_SF_EEEEEEEESJ_SK_SJ_SK_NS1E_6fusion15FusionCallbacksIS1I_NS1Q_13LinCombEltActINS1E_6thread7SigmoidESJ_fSJ_fLNS_15FloatRoundStyleE2EEES1J_S1P_JEEENS4_5SM1004TMEM4LOAD26SM100_TMEM_LOAD_32dp32b32xENS4_13SM90_TMA_LOADENS12_INS13_ILi2ELi4ELi3EEES16_NST_INS5_IJS17_S1L_EEENS5_IJS1L_SC_EEEEEEENS4_39AutoVectorizingCopyWithAssumedAlignmentILi128EEENS4_14SM90_TMA_STOREES27_S29_S29_EEEvvEEEEvNT_6ParamsE,@"STO_CUDA_ENTRY STV_DEFAULT"
_ZN7cutlass13device_kernelINS_4gemm6kernel13GemmUniversalIN4cute5tupleIJiiiiEEENS1_10collective13CollectiveMmaINS1_35MainloopSm100TmaUmmaWarpSpecializedILi8ELi2ELi4ENS5_IJNS4_1CILi2EEENSA_ILi1EEESC_EEEEENS5_IJNSA_ILi128EEENSA_ILi256EEENSA_ILi64EEEEEENS_10bfloat16_tENS5_IJlSC_lEEESJ_SK_NS4_8TiledMMAINS4_8MMA_AtomIJNS4_26SM100_MMA_F16BF16_2x1SM_SSISJ_SJ_fLi128ELi256ELNS4_4UMMA5MajorE0ELSP_0ELNSO_7ScaleInE0ELSQ_0EEEEEENS4_6LayoutINS5_IJSC_SC_SC_EEENS5_IJNSA_ILi0EEESV_SV_EEEEENS5_IJNS4_10UnderscoreESY_SY_EEEEENS4_18SM100_TMA_2SM_LOADENS4_14ComposedLayoutINS4_7SwizzleILi3ELi4ELi3EEENS4_18smem_ptr_flag_bitsILi16EEENST_INS5_IJNSA_ILi8EEESH_EEENS5_IJSH_SC_EEEEEEEvNS4_8identityES11_S1B_vS1C_EENS_8epilogue10collective18CollectiveEpilogueINS1E_23Sm100TmaWarpSpecializedILi4ELi2ELi32ELb1ELb0EEEJNS5_IJSH_SG_SH_EEENS5_IJNST_ISH_SC_EENST_INS5_IJNSA_ILi32EEESB_EEENS5_IJSC_SF_EEEEEEEESJ_SK_SJ_SK_NS1E_6fusion15FusionCallbacksIS1I_NS1Q_13LinCombEltActINS1E_6thread7SigmoidESJ_fSJ_fLNS_15FloatRoundStyleE2EEES1J_S1P_JEEENS4_5SM1004TMEM4LOAD26SM100_TMEM_LOAD_32dp32b32xENS4_13SM90_TMA_LOADENS12_INS13_ILi2ELi4ELi3EEES16_NST_INS5_IJS17_S1L_EEENS5_IJS1L_SC_EEEEEEENS4_39AutoVectorizingCopyWithAssumedAlignmentILi128EEENS4_14SM90_TMA_STOREES27_S29_S29_EEEvvEEEEvNT_6ParamsE:
[----:B------:R-:W1:Y:S01]  /*0000*/  LDC R1, c[0x0][0x37c] ;  /* 0x0000df00ff017b82 */ /* 0x000e620000000800 */
[----:B------:R-:W2:Y:S01]  /*0010*/  S2R R121, SR_TID.X ;  /* 0x0000000000797919 */ /* 0x000ea20000002100 */
[----:B------:R-:W3:Y:S06]  /*0020*/  LDCU.64 UR8, c[0x0][0x890] ;  /* 0x00011200ff0877ac */ /* 0x000eec0008000a00 */
[----:B------:R-:W4:Y:S01]  /*0030*/  S2UR UR37, SR_CgaCtaId ;  /* 0x00000000002579c3 */ /* 0x000f220000008800 */
[----:B------:R-:W-:Y:S02]  /*0040*/  PRMT R101, RZ, 0x7610, R101 ;  /* 0x00007610ff657816 */ /* 0x000fe40000000065 */
[----:B------:R-:W-:Y:S01]  /*0050*/  ELECT P0, URZ, PT ;  /* 0x0000000000ff782f */ /* 0x000fe20003800000 */
[----:B------:R-:W1:Y:S01]  /*0060*/  LDCU.64 UR38, c[0x0][0x358] ;  /* 0x00006b00ff2677ac */ /* 0x000e620008000a00 */
[----:B---3--:R-:W-:-:S04]  /*0070*/  UISETP.NE.U32.AND UP2, UPT, UR8, URZ, UPT ;  /* 0x000000ff0800728c */ /* 0x008fc8000bf45070 */
[----:B------:R-:W-:Y:S02]  /*0080*/  UISETP.NE.AND.EX UP2, UPT, UR9, URZ, UPT, UP2 ;  /* 0x000000ff0900728c */ /* 0x000fe4000bf45320 */
[----:B----4-:R-:W-:Y:S02]  /*0090*/  ULOP3.LUT UR5, UR37, 0x1, URZ, 0xc0, !UPT ;  /* 0x0000000125057892 */ /* 0x010fe4000f8ec0ff */
[----:B------:R-:W-:Y:S01]  /*00a0*/  ULOP3.LUT UR4, UR37, 0x1, URZ, 0x3c, !UPT ;  /* 0x0000000125047892 */ /* 0x000fe2000f8e3cff */
[----:B--2---:R-:W-:-:S05]  /*00b0*/  SHF.R.U32.HI R124, RZ, 0x5, R121 ;  /* 0x00000005ff7c7819 */ /* 0x004fca0000011679 */
[----:B------:R-:W2:Y:S02]  /*00c0*/  SHFL.IDX PT, R0, R124, RZ, 0x1f ;  /* 0x00001fff7c007589 */ /* 0x000ea400000e0000 */
[----:B--2---:R-:W-:Y:S01]  /*00d0*/  R2UR UR10, R0 ;  /* 0x00000000000a72ca */ /* 0x004fe200000e0000 */
[----:B-1----:R-:W-:Y:S05]  /*00e0*/  BRA.U UP2, `(.L_x_0) ;  /* 0x00000001022c7547 */ /* 0x002fea000b800000 */
[----:B------:R-:W1:Y:S02]  /*00f0*/  LDCU.64 UR6, c[0x0][0x888] ;  /* 0x00011100ff0677ac */ /* 0x000e640008000a00 */
[----:B-1----:R-:W-:-:S04]  /*0100*/  UISETP.NE.U32.AND UP0, UPT, UR6, URZ, UPT ;  /* 0x000000ff0600728c */ /* 0x002fc8000bf05070 */
[----:B------:R-:W-:-:S09]  /*0110*/  UISETP.NE.AND.EX UP0, UPT, UR7, URZ, UPT, UP0 ;  /* 0x000000ff0700728c */ /* 0x000fd2000bf05300 */
[----:B------:R-:W-:Y:S05]  /*0120*/  BRA.U !UP0, `(.L_x_1) ;  /* 0x0000000108107547 */ /* 0x000fea000b800000 */
[----:B------:R-:W1:Y:S02]  /*0130*/  LDC.64 R2, c[0x0][0x888] ;  /* 0x00022200ff027b82 */ /* 0x000e640000000a00 */
[----:B-1----:R1:W5:Y:S01]  /*0140*/  LDG.E R63, desc[UR38][R2.64] ;  /* 0x00000026023f7981 */ /* 0x002362000c1e1900 */
[----:B------:R-:W-:Y:S01]  /*0150*/  HFMA2 R101, -RZ, RZ, 0, 5.9604644775390625e-08 ;  /* 0x00000001ff657431 */ /* 0x000fe200000001ff */
[----:B------:R-:W-:Y:S05]  /*0160*/  BRA `(.L_x_0) ;  /* 0x00000000000c7947 */ /* 0x000fea0003800000 */
.L_x_1:
[----:B------:R-:W1:Y:S01]  /*0170*/  LDCU UR6, c[0x0][0x880] ;  /* 0x00011000ff0677ac */ /* 0x000e620008000800 */
[----:B------:R-:W-:Y:S01]  /*0180*/  HFMA2 R101, -RZ, RZ, 0, 5.9604644775390625e-08 ;  /* 0x00000001ff657431 */ /* 0x000fe200000001ff */
[----:B-1----:R-:W-:-:S07]  /*0190*/  MOV R63, UR6 ;  /* 0x00000006003f7c02 */ /* 0x002fce0008000f00 */
.L_x_0:
[----:B------:R-:W2:Y:S02]  /*01a0*/  LDCU.64 UR6, c[0x0][0x8b0] ;  /* 0x00011600ff0677ac */ /* 0x000ea40008000a00 */
[----:B--2---:R-:W-:-:S04]  /*01b0*/  UISETP.NE.U32.AND UP0, UPT, UR6, URZ, UPT ;  /* 0x000000ff0600728c */ /* 0x004fc8000bf05070 */
[----:B------:R-:W-:-:S09]  /*01c0*/  UISETP.NE.AND.EX UP0, UPT, UR7, URZ, UPT, UP0 ;  /* 0x000000ff0700728c */ /* 0x000fd2000bf05300 */
[----:B------:R-:W-:Y:S05]  /*01d0*/  BRA.U UP0, `(.L_x_2) ;  /* 0x0000000100247547 */ /* 0x000fea000b800000 */
[----:B------:R-:W2:Y:S02]  /*01e0*/  LDCU.64 UR6, c[0x0][0x8a8] ;  /* 0x00011500ff0677ac */ /* 0x000ea40008000a00 */
[----:B--2---:R-:W-:-:S04]  /*01f0*/  UISETP.NE.U32.AND UP0, UPT, UR6, URZ, UPT ;  /* 0x000000ff0600728c */ /* 0x004fc8000bf05070 */
[----:B------:R-:W-:-:S09]  /*0200*/  UISETP.NE.AND.EX UP0, UPT, UR7, URZ, UPT, UP0 ;  /* 0x000000ff0700728c */ /* 0x000fd2000bf05300 */
[----:B------:R-:W-:Y:S05]  /*0210*/  BRA.U !UP0, `(.L_x_3) ;  /* 0x00000001080c7547 */ /* 0x000fea000b800000 */
[----:B------:R-:W2:Y:S02]  /*0220*/  LDC.64 R42, c[0x0][0x8a8] ;  /* 0x00022a00ff2a7b82 */ /* 0x000ea40000000a00 */
[----:B--2---:R2:W5:Y:S01]  /*0230*/  LDG.E R42, desc[UR38][R42.64] ;  /* 0x000000262a2a7981 */ /* 0x004562000c1e1900 */
[----:B------:R-:W-:Y:S05]  /*0240*/  BRA `(.L_x_2) ;  /* 0x0000000000087947 */ /* 0x000fea0003800000 */
.L_x_3:
[----:B------:R-:W2:Y:S02]  /*0250*/  LDCU UR6, c[0x0][0x8a0] ;  /* 0x00011400ff0677ac */ /* 0x000ea40008000800 */
[----:B--2---:R-:W-:Y:S02]  /*0260*/  MOV R42, UR6 ;  /* 0x00000006002a7c02 */ /* 0x004fe40008000f00 */
.L_x_2:
[----:B------:R-:W-:Y:S01]  /*0270*/  IMAD.U32 R0, RZ, RZ, UR10 ;  /* 0x0000000aff007e24 */ /* 0x000fe2000f8e00ff */
[----:B------:R-:W-:Y:S04]  /*0280*/  BSSY.RECONVERGENT B0, `(.L_x_4) ;  /* 0x000000c000007945 */ /* 0x000fe80003800200 */
[C---:B------:R-:W-:Y:S02]  /*0290*/  ISETP.NE.OR P2, PT, R0.reuse, 0x1, !P0 ;  /* 0x000000010000780c */ /* 0x040fe40004745670 */
[----:B------:R-:W-:-:S11]  /*02a0*/  ISETP.NE.OR P1, PT, R0, 0x3, !P0 ;  /* 0x000000030000780c */ /* 0x000fd60004725670 */
[----:B------:R-:W-:Y:S05]  /*02b0*/  @P2 BRA `(.L_x_5) ;  /* 0x0000000000202947 */ /* 0x000fea0003800000 */
[----:B------:R-:W3:Y:S02]  /*02c0*/  LDCU.64 UR6, c[0x0][0x348] ;  /* 0x00006900ff0677ac */ /* 0x000ee40008000a00 */
[----:B---3--:R-:W-:Y:S02]  /*02d0*/  UIADD3 UR12, UP1, UPT, UR6, 0x80, URZ ;  /* 0x00000080060c7890 */ /* 0x008fe4000ff3e0ff */
[----:B------:R-:W-:Y:S02]  /*02e0*/  UIADD3 UR6, UP0, UPT, UR6, 0x180, URZ ;  /* 0x0000018006067890 */ /* 0x000fe4000ff1e0ff */
[----:B------:R-:W-:Y:S02]  /*02f0*/  UIADD3.X UR13, UPT, UPT, URZ, UR7, URZ, UP1, !UPT ;  /* 0x00000007ff0d7290 */ /* 0x000fe40008ffe4ff */
[----:B------:R-:W-:-:S07]  /*0300*/  UIADD3.X UR7, UPT, UPT, URZ, UR7, URZ, UP0, !UPT ;  /* 0x00000007ff077290 */ /* 0x000fce00087fe4ff */
[----:B------:R3:W-:Y:S02]  /*0310*/  UTMACCTL.PF [UR12] ;  /* 0x000000000c0079b9 */ /* 0x0007e40008040000 */
[----:B------:R3:W-:Y:S02]  /*0320*/  UTMACCTL.PF [UR6] ;  /* 0x00000000060079b9 */ /* 0x0007e40008040000 */
[----:B---3--:R-:W-:Y:S01]  /*0330*/  NOP ;  /* 0x0000000000007918 */ /* 0x008fe20000000000 */
.L_x_5:
[----:B------:R-:W-:Y:S05]  /*0340*/  BSYNC.RECONVERGENT B0 ;  /* 0x0000000000007941 */ /* 0x000fea0003800200 */
.L_x_4:
[----:B------:R-:W-:Y:S04]  /*0350*/  BSSY.RECONVERGENT B0, `(.L_x_6) ;  /* 0x000000a000007945 */ /* 0x000fe80003800200 */
        /* <DEDUP_REMOVED lines=9> */
.L_x_7:
[----:B------:R-:W-:Y:S05]  /*03f0*/  BSYNC.RECONVERGENT B0 ;  /* 0x0000000000007941 */ /* 0x000fea0003800200 */
.L_x_6:
[----:B------:R-:W3:Y:S01]  /*0400*/  LDCU.64 UR6, c[0x0][0x888] ;  /* 0x00011100ff0677ac */ /* 0x000ee20008000a00 */
[----:B------:R-:W-:Y:S02]  /*0410*/  UISETP.EQ.U32.AND UP1, UPT, UR8, URZ, UPT ;  /* 0x000000ff0800728c */ /* 0x000fe4000bf22070 */
[----:B------:R-:W-:Y:S02]  /*0420*/  UPLOP3.LUT UP5, UPT, UPT, UPT, UPT, 0x40, 0x4 ;  /* 0x000000000004789c */ /* 0x000fe40003fae870 */
[----:B---3--:R-:W-:-:S04]  /*0430*/  UISETP.NE.U32.AND UP0, UPT, UR6, URZ, UPT ;  /* 0x000000ff0600728c */ /* 0x008fc8000bf05070 */
[----:B------:R-:W-:-:S04]  /*0440*/  UISETP.NE.AND.EX UP0, UPT, UR7, URZ, UPT, UP0 ;  /* 0x000000ff0700728c */ /* 0x000fc8000bf05300 */
[----:B------:R-:W-:-:S04]  /*0450*/  UISETP.EQ.OR.EX UP3, UPT, UR9, URZ, !UP0, UP1 ;  /* 0x000000ff0900728c */ /* 0x000fc8000c762710 */
[----:B------:R-:W-:-:S05]  /*0460*/  UP2UR UR45, UPR, URZ, 0x8 ;  /* 0x00000008ff2d7883 */ /* 0x000fca0008000000 */
[----:B------:R-:W-:Y:S07]  /*0470*/  BRA.U !UP3, `(.L_x_8) ;  /* 0x000000010b147547 */ /* 0x000fee000b800000 */
[----:B------:R-:W-:Y:S01]  /*0480*/  PLOP3.LUT P2, PT, PT, PT, UP2, 0x80, 0x8 ;  /* 0x000000000008781c */ /* 0x000fe20003f4f028 */
[----:B------:R-:W-:-:S12]  /*0490*/  UPLOP3.LUT UP5, UPT, UPT, UPT, UP0, 0x40, 0x4 ;  /* 0x000000000004789c */ /* 0x000fd80003fae800 */
[----:B-----5:R-:W-:-:S13]  /*04a0*/  @!P2 FSETP.EQ.AND P1, PT, R63, RZ, PT ;  /* 0x000000ff3f00a20b */ /* 0x020fda0003f22000 */
[----:B------:R-:W-:Y:S01]  /*04b0*/  @!P2 VOTEU.ANY UP1, P1 ;  /* 0x0000000000ffa886 */ /* 0x000fe20000820100 */
[----:B------:R-:W-:-:S11]  /*04c0*/  @!UP2 UPLOP3.LUT UP5, UPT, UPT, UPT, UP1, 0x80, 0x8 ;  /* 0x000000000008a89c */ /* 0x000fd60003faf010 */
.L_x_8:
[----:B------:R-:W3:Y:S01]  /*04d0*/  SHFL.IDX PT, R0, R124, RZ, 0x1f ;  /* 0x00001fff7c007589 */ /* 0x000ee200000e0000 */
[----:B------:R-:W-:-:S04]  /*04e0*/  UISETP.NE.AND UP1, UPT, UR10, 0x2, UPT ;  /* 0x000000020a00788c */ /* 0x000fc8000bf25270 */
[----:B------:R-:W-:Y:S02]  /*04f0*/  UISETP.EQ.AND UP2, UPT, UR5, URZ, !UP1 ;  /* 0x000000ff0500728c */ /* 0x000fe4000cf42270 */
[----:B------:R-:W-:-:S04]  /*0500*/  USEL UR6, URZ, 0x1, UP1 ;  /* 0x00000001ff067887 */ /* 0x000fc80008800000 */
[----:B------:R-:W-:Y:S02]  /*0510*/  PLOP3.LUT P5, PT, P0, PT, UP2, 0x80, 0x8 ;  /* 0x000000000008781c */ /* 0x000fe400007af028 */
[----:B---3--:R-:W-:-:S13]  /*0520*/  ISETP.NE.AND P1, PT, R0, RZ, PT ;  /* 0x000000ff0000720c */ /* 0x008fda0003f25270 */
[----:B------:R-:W-:Y:S05]  /*0530*/  @P1 BRA `(.L_x_9) ;  /* 0x0000000000641947 */ /* 0x000fea0003800000 */
[----:B------:R-:W-:Y:S01]  /*0540*/  UMOV UR8, 0x400 ;  /* 0x0000040000087882 */ /* 0x000fe20000000000 */
[----:B------:R-:W-:Y:S01]  /*0550*/  UMOV UR7, 0x1 ;  /* 0x0000000100077882 */ /* 0x000fe20000000000 */
[----:B------:R-:W-:Y:S02]  /*0560*/  ULEA UR8, UR37, UR8, 0x18 ;  /* 0x0000000825087291 */ /* 0x000fe4000f8ec0ff */
[----:B------:R-:W-:-:S04]  /*0570*/  UIADD3 UR12, UPT, UPT, -UR7, 0x100000, URZ ;  /* 0x00100000070c7890 */ /* 0x000fc8000fffe1ff */
[----:B------:R-:W-:Y:S02]  /*0580*/  USHF.L.U32 UR13, UR12, 0xb, URZ ;  /* 0x0000000b0c0d7899 */ /* 0x000fe400080006ff */
[----:B------:R-:W-:Y:S01]  /*0590*/  USHF.L.U32 UR12, UR12, 0x1, URZ ;  /* 0x000000010c0c7899 */ /* 0x000fe200080006ff */
[----:B------:R-:W-:Y:S01]  /*05a0*/  ELECT P1, URZ, PT ;  /* 0x0000000000ff782f */ /* 0x000fe20003820000 */
[----:B------:R-:W3:Y:S10]  /*05b0*/  FENCE.VIEW.ASYNC.S ;  /* 0x00000000000073c6 */ /* 0x000ef40000000000 */
[----:B---3--:R3:W4:Y:S01]  /*05c0*/  SYNCS.EXCH.64 URZ, [UR8], UR12 ;  /* 0x0000000c08ff75b2 */ /* 0x0087220008000100 */
[----:B------:R3:W1:Y:S01]  /*05d0*/  SYNCS.EXCH.64 URZ, [UR8+0x40], UR12 ;  /* 0x0000400c08ff75b2 */ /* 0x0006620008000100 */
        /* <DEDUP_REMOVED lines=13> */
[----:B------:R3:W1:Y:S02]  /*06b0*/  SYNCS.EXCH.64 URZ, [UR8+0x78], UR12 ;  /* 0x0000780c08ff75b2 */ /* 0x0006640008000100 */
[----:B---3--:R-:W-:Y:S01]  /*06c0*/  NOP ;  /* 0x0000000000007918 */ /* 0x008fe20000000000 */
.L_x_9:
[----:B------:R-:W3:Y:S01]  /*06d0*/  SHFL.IDX PT, R0, R124, RZ, 0x1f ;  /* 0x00001fff7c007589 */ /* 0x000ee200000e0000 */
[----:B------:R-:W-:Y:S01]  /*06e0*/  NOP ;  /* 0x0000000000007918 */ /* 0x000fe20000000000 */
[----:B---3--:R-:W-:-:S13]  /*06f0*/  ISETP.NE.AND P1, PT, R0, 0x1, PT ;  /* 0x000000010000780c */ /* 0x008fda0003f25270 */
[----:B------:R-:W-:Y:S05]  /*0700*/  @P1 BRA `(.L_x_10) ;  /* 0x0000000000541947 */ /* 0x000fea0003800000 */
[----:B------:R-:W-:Y:S01]  /*0710*/  UMOV UR9, 0x400 ;  /* 0x0000040000097882 */ /* 0x000fe20000000000 */
[----:B------:R-:W-:Y:S01]  /*0720*/  UMOV UR8, 0x20 ;  /* 0x0000002000087882 */ /* 0x000fe20000000000 */
[----:B------:R-:W-:Y:S01]  /*0730*/  UMOV UR7, 0x80 ;  /* 0x0000008000077882 */ /* 0x000fe20000000000 */
[----:B------:R-:W-:Y:S02]  /*0740*/  ULEA UR9, UR37, UR9, 0x18 ;  /* 0x0000000925097291 */ /* 0x000fe4000f8ec0ff */
[----:B------:R-:W-:-:S04]  /*0750*/  UIADD3 UR12, UPT, UPT, -UR8, 0x100000, URZ ;  /* 0x00100000080c7890 */ /* 0x000fc8000fffe1ff */
[----:B------:R-:W-:Y:S02]  /*0760*/  USHF.L.U32 UR13, UR12, 0xb, URZ ;  /* 0x0000000b0c0d7899 */ /* 0x000fe400080006ff */
[----:B------:R-:W-:Y:S02]  /*0770*/  USHF.L.U32 UR12, UR12, 0x1, URZ ;  /* 0x000000010c0c7899 */ /* 0x000fe400080006ff */
[----:B------:R-:W-:-:S04]  /*0780*/  UIADD3 UR14, UPT, UPT, -UR7, 0x100000, URZ ;  /* 0x00100000070e7890 */ /* 0x000fc8000fffe1ff */
[----:B------:R-:W-:Y:S02]  /*0790*/  USHF.L.U32 UR15, UR14, 0xb, URZ ;  /* 0x0000000b0e0f7899 */ /* 0x000fe400080006ff */
[----:B------:R-:W-:Y:S01]  /*07a0*/  USHF.L.U32 UR14, UR14, 0x1, URZ ;  /* 0x000000010e0e7899 */ /* 0x000fe200080006ff */
[----:B------:R-:W-:Y:S01]  /*07b0*/  ELECT P1, URZ, PT ;  /* 0x0000000000ff782f */ /* 0x000fe20003820000 */
[----:B------:R-:W3:Y:S02]  /*07c0*/  FENCE.VIEW.ASYNC.S ;  /* 0x00000000000073c6 */ /* 0x000ee40000000000 */
[----:B---3--:R3:W1:Y:S08]  /*07d0*/  SYNCS.EXCH.64 URZ, [UR9+0x80], UR12 ;  /* 0x0000800c09ff75b2 */ /* 0x0086700008000100 */
[----:B------:R3:W1:Y:S01]  /*07e0*/  SYNCS.EXCH.64 URZ, [UR9+0xa0], UR14 ;  /* 0x0000a00e09ff75b2 */ /* 0x0006620008000100 */
[----:B------:R3:W1:Y:S01]  /*07f0*/  SYNCS.EXCH.64 URZ, [UR9+0x88], UR12 ;  /* 0x0000880c09ff75b2 */ /* 0x0006620008000100 */
[----:B------:R3:W1:Y:S01]  /*0800*/  SYNCS.EXCH.64 URZ, [UR9+0xa8], UR14 ;  /* 0x0000a80e09ff75b2 */ /* 0x0006620008000100 */
[----:B------:R3:W1:Y:S01]  /*0810*/  SYNCS.EXCH.64 URZ, [UR9+0x90], UR12 ;  /* 0x0000900c09ff75b2 */ /* 0x0006620008000100 */
[----:B------:R3:W1:Y:S01]  /*0820*/  SYNCS.EXCH.64 URZ, [UR9+0xb0], UR14 ;  /* 0x0000b00e09ff75b2 */ /* 0x0006620008000100 */
[----:B------:R3:W1:Y:S01]  /*0830*/  SYNCS.EXCH.64 URZ, [UR9+0x98], UR12 ;  /* 0x0000980c09ff75b2 */ /* 0x0006620008000100 */
[----:B------:R3:W1:Y:S01]  /*0840*/  SYNCS.EXCH.64 URZ, [UR9+0xb8], UR14 ;  /* 0x0000b80e09ff75b2 */ /* 0x0006620008000100 */
[----:B------:R-:W-:Y:S01]  /*0850*/  NOP ;  /* 0x0000000000007918 */ /* 0x000fe20000000000 */
.L_x_10:
[----:B------:R-:W2:Y:S01]  /*0860*/  SHFL.IDX PT, R0, R124, RZ, 0x1f ;  /* 0x00001fff7c007589 */ /* 0x000ea200000e0000 */
[----:B------:R-:W-:Y:S01]  /*0870*/  NOP ;  /* 0x0000000000007918 */ /* 0x000fe20000000000 */
[----:B--2---:R-:W-:-:S13]  /*0880*/  ISETP.NE.AND P1, PT, R0, 0x3, PT ;  /* 0x000000030000780c */ /* 0x004fda0003f25270 */
[----:B------:R-:W-:Y:S05]  /*0890*/  @P1 BRA `(.L_x_11) ;  /* 0x00000000002c1947 */ /* 0x000fea0003800000 */
[----:B------:R-:W-:Y:S01]  /*08a0*/  UMOV UR8, 0x400 ;  /* 0x0000040000087882 */ /* 0x000fe20000000000 */
[----:B------:R-:W-:Y:S01]  /*08b0*/  UMOV UR7, 0x20 ;  /* 0x0000002000077882 */ /* 0x000fe20000000000 */
[----:B------:R-:W-:Y:S02]  /*08c0*/  ULEA UR8, UR37, UR8, 0x18 ;  /* 0x0000000825087291 */ /* 0x000fe4000f8ec0ff */
[----:B---3--:R-:W-:-:S04]  /*08d0*/  UIADD3 UR12, UPT, UPT, -UR7, 0x100000, URZ ;  /* 0x00100000070c7890 */ /* 0x008fc8000fffe1ff */
[----:B------:R-:W-:Y:S02]  /*08e0*/  USHF.L.U32 UR13, UR12, 0xb, URZ ;  /* 0x0000000b0c0d7899 */ /* 0x000fe400080006ff */
[----:B------:R-:W-:Y:S01]  /*08f0*/  USHF.L.U32 UR12, UR12, 0x1, URZ ;  /* 0x000000010c0c7899 */ /* 0x000fe200080006ff */
[----:B------:R-:W-:Y:S01]  /*0900*/  ELECT P1, URZ, PT ;  /* 0x0000000000ff782f */ /* 0x000fe20003820000 */
[----:B------:R-:W2:Y:S10]  /*0910*/  FENCE.VIEW.ASYNC.S ;  /* 0x00000000000073c6 */ /* 0x000eb40000000000 */
[----:B--2---:R2:W3:Y:S01]  /*0920*/  SYNCS.EXCH.64 URZ, [UR8+0xc0], UR12 ;  /* 0x0000c00c08ff75b2 */ /* 0x0044e20008000100 */
[----:B------:R2:W1:Y:S01]  /*0930*/  SYNCS.EXCH.64 URZ, [UR8+0xc8], UR12 ;  /* 0x0000c80c08ff75b2 */ /* 0x0004620008000100 */
[----:B------:R-:W-:Y:S01]  /*0940*/  NOP ;  /* 0x0000000000007918 */ /* 0x000fe20000000000 */
.L_x_11:
[----:B------:R-:W4:Y:S01]  /*0950*/  SHFL.IDX PT, R0, R124, RZ, 0x1f ;  /* 0x00001fff7c007589 */ /* 0x000f2200000e0000 */
[----:B------:R-:W-:Y:S01]  /*0960*/  NOP ;  /* 0x0000000000007918 */ /* 0x000fe20000000000 */
[----:B----4-:R-:W-:-:S13]  /*0970*/  ISETP.NE.AND P1, PT, R0, 0x4, PT ;  /* 0x000000040000780c */ /* 0x010fda0003f25270 */
[----:B------:R-:W-:Y:S05]  /*0980*/  @P1 BRA `(.L_x_12) ;  /* 0x0000000000481947 */ /* 0x000fea0003800000 */
[----:B---3--:R-:W-:Y:S01]  /*0990*/  UMOV UR9, 0x1a0 ;  /* 0x000001a000097882 */ /* 0x008fe20000000000 */
[----:B--2---:R-:W-:Y:S01]  /*09a0*/  UMOV UR8, 0x400 ;  /* 0x0000040000087882 */ /* 0x004fe20000000000 */
[----:B------:R-:W-:Y:S01]  /*09b0*/  USEL UR9, UR9, 0x1e0, UP5 ;  /* 0x000001e009097887 */ /* 0x000fe2000a800000 */
        /* <DEDUP_REMOVED lines=9> */
[----:B------:R-:W2:Y:S02]  /*0a50*/  FENCE.VIEW.ASYNC.S ;  /* 0x00000000000073c6 */ /* 0x000ea40000000000 */
[----:B--2---:R4:W2:Y:S08]  /*0a60*/  SYNCS.EXCH.64 URZ, [UR8+0xd0], UR12 ;  /* 0x0000d00c08ff75b2 */ /* 0x0048b00008000100 */
[----:B------:R4:W3:Y:S01]  /*0a70*/  SYNCS.EXCH.64 URZ, [UR8+0xe0], UR14 ;  /* 0x0000e00e08ff75b2 */ /* 0x0008e20008000100 */
[----:B------:R4:W1:Y:S01]  /*0a80*/  SYNCS.EXCH.64 URZ, [UR8+0xd8], UR12 ;  /* 0x0000d80c08ff75b2 */ /* 0x0008620008000100 */
[----:B------:R4:W1:Y:S02]  /*0a90*/  SYNCS.EXCH.64 URZ, [UR8+0xe8], UR14 ;  /* 0x0000e80e08ff75b2 */ /* 0x0008640008000100 */
[----:B----4-:R-:W-:Y:S01]  /*0aa0*/  NOP ;  /* 0x0000000000007918 */ /* 0x010fe20000000000 */
.L_x_12:
[----:B------:R-:W4:Y:S01]  /*0ab0*/  SHFL.IDX PT, R0, R124, RZ, 0x1f ;  /* 0x00001fff7c007589 */ /* 0x000f2200000e0000 */
[----:B------:R-:W-:Y:S01]  /*0ac0*/  NOP ;  /* 0x0000000000007918 */ /* 0x000fe20000000000 */
[----:B----4-:R-:W-:-:S13]  /*0ad0*/  ISETP.NE.AND P1, PT, R0, 0x5, PT ;  /* 0x000000050000780c */ /* 0x010fda0003f25270 */
[----:B------:R-:W-:Y:S05]  /*0ae0*/  @P1 BRA `(.L_x_13) ;  /* 0x0000000000541947 */ /* 0x000fea0003800000 */
[----:B---3--:R-:W-:Y:S01]  /*0af0*/  UMOV UR9, 0x400 ;  /* 0x0000040000097882 */ /* 0x008fe20000000000 */
[----:B--2---:R-:W-:Y:S01]  /*0b00*/  UMOV UR8, 0x1 ;  /* 0x0000000100087882 */ /* 0x004fe20000000000 */
        /* <DEDUP_REMOVED lines=13> */
[----:B------:R4:W1:Y:S01]  /*0be0*/  SYNCS.EXCH.64 URZ, [UR9+0x118], UR14 ;  /* 0x0001180e09ff75b2 */ /* 0x0008620008000100 */
[----:B------:R4:W1:Y:S01]  /*0bf0*/  SYNCS.EXCH.64 URZ, [UR9+0x100], UR12 ;  /* 0x0001000c09ff75b2 */ /* 0x0008620008000100 */
[----:B------:R4:W1:Y:S01]  /*0c00*/  SYNCS.EXCH.64 URZ, [UR9+0x120], UR14 ;  /* 0x0001200e09ff75b2 */ /* 0x0008620008000100 */
[----:B------:R4:W1:Y:S01]  /*0c10*/  SYNCS.EXCH.64 URZ, [UR9+0x108], UR12 ;  /* 0x0001080c09ff75b2 */ /* 0x0008620008000100 */
[----:B------:R4:W1:Y:S02]  /*0c20*/  SYNCS.EXCH.64 URZ, [UR9+0x128], UR14 ;  /* 0x0001280e09ff75b2 */ /* 0x0008640008000100 */
[----:B----4-:R-:W-:Y:S01]  /*0c30*/  NOP ;  /* 0x0000000000007918 */ /* 0x010fe20000000000 */
.L_x_13:
[----:B------:R-:W4:Y:S01]  /*0c40*/  SHFL.IDX PT, R0, R124, RZ, 0x1f ;  /* 0x00001fff7c007589 */ /* 0x000f2200000e0000 */
[----:B------:R-:W-:Y:S01]  /*0c50*/  ISETP.NE.OR P0, PT, RZ, UR10, !P0 ;  /* 0x0000000aff007c0c */ /* 0x000fe2000c705670 */
[----:B------:R-:W-:Y:S01]  /*0c60*/  NOP ;  /* 0x0000000000007918 */ /* 0x000fe20000000000 */
[----:B----4-:R-:W-:-:S13]  /*0c70*/  ISETP.NE.AND P1, PT, R0, 0x3, PT ;  /* 0x000000030000780c */ /* 0x010fda0003f25270 */
[----:B------:R-:W-:Y:S05]  /*0c80*/  @P1 BRA `(.L_x_14) ;  /* 0x0000000000341947 */ /* 0x000fea0003800000 */
[----:B--2---:R-:W-:Y:S01]  /*0c90*/  UMOV UR8, 0x400 ;  /* 0x0000040000087882 */ /* 0x004fe20000000000 */
[----:B------:R-:W-:Y:S01]  /*0ca0*/  UMOV UR7, 0x20 ;  /* 0x0000002000077882 */ /* 0x000fe20000000000 */
[----:B------:R-:W-:Y:S02]  /*0cb0*/  ULEA UR8, UR37, UR8, 0x18 ;  /* 0x0000000825087291 */ /* 0x000fe4000f8ec0ff */
[----:B---3--:R-:W-:-:S04]  /*0cc0*/  UIADD3 UR12, UPT, UPT, -UR7, 0x100000, URZ ;  /* 0x00100000070c7890 */ /* 0x008fc8000fffe1ff */
[----:B------:R-:W-:Y:S02]  /*0cd0*/  USHF.L.U32 UR13, UR12, 0xb, URZ ;  /* 0x0000000b0c0d7899 */ /* 0x000fe400080006ff */
[----:B------:R-:W-:Y:S01]  /*0ce0*/  USHF.L.U32 UR12, UR12, 0x1, URZ ;  /* 0x000000010c0c7899 */ /* 0x000fe200080006ff */
[----:B------:R-:W-:Y:S01]  /*0cf0*/  ELECT P1, URZ, PT ;  /* 0x0000000000ff782f */ /* 0x000fe20003820000 */
[----:B------:R-:W2:Y:S10]  /*0d00*/  FENCE.VIEW.ASYNC.S ;  /* 0x00000000000073c6 */ /* 0x000eb40000000000 */
[----:B--2---:R4:W2:Y:S01]  /*0d10*/  SYNCS.EXCH.64 URZ, [UR8+0x130], UR12 ;  /* 0x0001300c08ff75b2 */ /* 0x0048a20008000100 */
[----:B------:R4:W3:Y:S01]  /*0d20*/  SYNCS.EXCH.64 URZ, [UR8+0x140], UR12 ;  /* 0x0001400c08ff75b2 */ /* 0x0008e20008000100 */
[----:B------:R4:W1:Y:S01]  /*0d30*/  SYNCS.EXCH.64 URZ, [UR8+0x138], UR12 ;  /* 0x0001380c08ff75b2 */ /* 0x0008620008000100 */
[----:B------:R4:W1:Y:S02]  /*0d40*/  SYNCS.EXCH.64 URZ, [UR8+0x148], UR12 ;  /* 0x0001480c08ff75b2 */ /* 0x0008640008000100 */
[----:B----4-:R-:W-:Y:S01]  /*0d50*/  NOP ;  /* 0x0000000000007918 */ /* 0x010fe20000000000 */
.L_x_14:
[----:B------:R-:W-:Y:S01]  /*0d60*/  VOTEU.ALL UP1, P0 ;  /* 0x0000000000ff7886 */ /* 0x000fe20000020000 */
[----:B--2---:R-:W2:Y:S01]  /*0d70*/  LDCU UR8, c[0x0][0x36c] ;  /* 0x00006d80ff0877ac */ /* 0x004ea20008000800 */
[----:B------:R-:W-:Y:S01]  /*0d80*/  NOP ;  /* 0x0000000000007918 */ /* 0x000fe20000000000 */
[----:B------:R-:W-:Y:S01]  /*0d90*/  LOP3.LUT R10, R121, 0x1f, RZ, 0xc0, !PT ;  /* 0x0000001f790a7812 */ /* 0x000fe200078ec0ff */
[----:B---3--:R-:W-:Y:S01]  /*0da0*/  UMOV UR12, 0x20 ;  /* 0x00000020000c7882 */ /* 0x008fe20000000000 */
[----:B------:R-:W-:Y:S01]  /*0db0*/  @!UP1 UMOV UR7, 0x400 ;  /* 0x0000040000079882 */ /* 0x000fe20000000000 */
[----:B------:R-:W-:-:S04]  /*0dc0*/  @!UP1 UIADD3 UR12, UPT, UPT, -UR12, 0x100000, URZ ;  /* 0x001000000c0c9890 */ /* 0x000fc8000fffe1ff */
[----:B------:R-:W-:Y:S02]  /*0dd0*/  @!UP1 USHF.L.U32 UR13, UR12, 0xb, URZ ;  /* 0x0000000b0c0d9899 */ /* 0x000fe400080006ff */
[----:B------:R-:W-:Y:S02]  /*0de0*/  @!UP1 USHF.L.U32 UR12, UR12, 0x1, URZ ;  /* 0x000000010c0c9899 */ /* 0x000fe400080006ff */
[----:B------:R-:W-:Y:S01]  /*0df0*/  @!UP1 ULEA UR7, UR37, UR7, 0x18 ;  /* 0x0000000725079291 */ /* 0x000fe2000f8ec0ff */
[----:B------:R-:W-:Y:S01]  /*0e00*/  VOTEU.ALL UP1, P0 ;  /* 0x0000000000ff7886 */ /* 0x000fe20000020000 */
[----:B------:R-:W-:Y:S01]  /*0e10*/  UISETP.NE.AND UP4, UPT, UR10, URZ, UPT ;  /* 0x000000ff0a00728c */ /* 0x000fe2000bf85270 */
[----:B------:R-:W3:Y:S09]  /*0e20*/  FENCE.VIEW.ASYNC.S ;  /* 0x00000000000073c6 */ /* 0x000ef20000000000 */
[----:B---3--:R3:W4:Y:S01]  /*0e30*/  @!UP1 SYNCS.EXCH.64 URZ, [UR7+0x150], UR12 ;  /* 0x0001500c07ff95b2 */ /* 0x0087220008000100 */
[----:B--2---:R-:W-:-:S09]  /*0e40*/  UISETP.EQ.U32.AND UP1, UPT, UR8, 0x1, UPT ;  /* 0x000000010800788c */ /* 0x004fd2000bf22070 */
[----:B------:R-:W-:Y:S05]  /*0e50*/  BRA.U !UP1, `(.L_x_15) ;  /* 0x0000000109087547 */ /* 0x000fea000b800000 */
[----:B-1--4-:R-:W-:Y:S01]  /*0e60*/  UCGABAR_ARV ;  /* 0x00000000000079c7 */ /* 0x012fe20008000000 */
[----:B------:R-:W-:Y:S05]  /*0e70*/  BRA `(.L_x_16) ;  /* 0x0000000000047947 */ /* 0x000fea0003800000 */
.L_x_15:
[----:B-1--4-:R-:W-:Y:S01]  /*0e80*/  NOP ;  /* 0x0000000000007918 */ /* 0x012fe20000000000 */
.L_x_16:
[----:B------:R-:W1:Y:S01]  /*0e90*/  S2R R22, SR_CTAID.Y ;  /* 0x0000000000167919 */ /* 0x000e620000002600 */
[----:B------:R-:W-:-:S05]  /*0ea0*/  CS2R.32 R100, SR_CgaSize ;  /* 0x0000000000647805 */ /* 0x000fca0000008a00 */
[----:B------:R-:W-:-:S05]  /*0eb0*/  IMAD R100, R100, -0xa0, RZ ;  /* 0xffffff6064647824 */ /* 0x000fca00078e02ff */
[----:B---3--:R-:W-:-:S14]  /*0ec0*/  R2UR UR7, R100 ;  /* 0x00000000640772ca */ /* 0x008fdc00000e0000 */
[----:B------:R-:W2:Y:S01]  /*0ed0*/  LDCU UR7, c[0x0][UR7+0x2b4] ;  /* 0x00005680070777ac */ /* 0x000ea20008000800 */
[----:B------:R-:W-:-:S05]  /*0ee0*/  CS2R.32 R0, SR_CgaSize ;  /* 0x0000000000007805 */ /* 0x000fca0000008a00 */
[----:B------:R-:W-:-:S06]  /*0ef0*/  IMAD R0, R0, -0xa0, RZ ;  /* 0xffffff6000007824 */ /* 0x000fcc00078e02ff */
[----:B------:R-:W3:Y:S01]  /*0f00*/  LDC R0, c[0x0][R0+0x2a4] ;  /* 0x0000a90000007b82 */ /* 0x000ee20000000800 */
[----:B------:R-:W-:Y:S01]  /*0f10*/  PRMT R8, RZ, 0x7610, R8 ;  /* 0x00007610ff087816 */ /* 0x000fe20000000008 */
[----:B------:R-:W4:Y:S01]  /*0f20*/  S2R R9, SR_CTAID.X ;  /* 0x0000000000097919 */ /* 0x000f220000002500 */
[----:B------:R-:W-:-:S05]  /*0f30*/  CS2R.32 R100, SR_CgaSize ;  /* 0x0000000000647805 */ /* 0x000fca0000008a00 */
[----:B------:R-:W-:-:S05]  /*0f40*/  IMAD R100, R100, -0xa0, RZ ;  /* 0xffffff6064647824 */ /* 0x000fca00078e02ff */
[----:B------:R-:W-:-:S14]  /*0f50*/  R2UR UR8, R100 ;  /* 0x00000000640872ca */ /* 0x000fdc00000e0000 */
[----:B------:R-:W3:Y:S01]  /*0f60*/  LDCU UR8, c[0x0][UR8+0x2b0] ;  /* 0x00005600080877ac */ /* 0x000ee20008000800 */
[----:B------:R-:W-:Y:S01]  /*0f70*/  UISETP.NE.AND UP2, UPT, UR10, 0x2, UPT ;  /* 0x000000020a00788c */ /* 0x000fe2000bf45270 */
[----:B------:R-:W2:Y:S01]  /*0f80*/  LDC R11, c[0x0][0xb24] ;  /* 0x0002c900ff0b7b82 */ /* 0x000ea20000000800 */
[----:B------:R-:W-:-:S05]  /*0f90*/  CS2R.32 R2, SR_CgaSize ;  /* 0x0000000000027805 */ /* 0x000fca0000008a00 */
[----:B------:R-:W-:-:S06]  /*0fa0*/  IMAD R2, R2, -0xa0, RZ ;  /* 0xffffff6002027824 */ /* 0x000fcc00078e02ff */
[----:B------:R-:W3:Y:S08]  /*0fb0*/  LDC R2, c[0x0][R2+0x2a0] ;  /* 0x0000a80002027b82 */ /* 0x000ef00000000800 */
[----:B------:R-:W3:Y:S01]  /*0fc0*/  LDC R36, c[0x0][0xb24] ;  /* 0x0002c900ff247b82 */ /* 0x000ee20000000800 */
[----:B-1----:R-:W-:-:S07]  /*0fd0*/  I2FP.F32.U32 R83, R22 ;  /* 0x0000001600537245 */ /* 0x002fce0000201000 */
[----:B------:R-:W1:Y:S01]  /*0fe0*/  S2UR UR36, SR_CTAID.Z ;  /* 0x00000000002479c3 */ /* 0x000e620000002700 */
[----:B--2---:R-:W-:Y:S01]  /*0ff0*/  ISETP.GE.AND P0, PT, R11, 0x1, PT ;  /* 0x000000010b00780c */ /* 0x004fe20003f06270 */
[----:B----4-:R-:W-:Y:S01]  /*1000*/  IMAD.MOV.U32 R23, RZ, RZ, R9 ;  /* 0x000000ffff177224 */ /* 0x010fe200078e0009 */
[----:B------:R-:W-:Y:S01]  /*1010*/  I2FP.F32.U32 R100, R9 ;  /* 0x0000000900647245 */ /* 0x000fe20000201000 */
[----:B------:R-:W-:Y:S01]  /*1020*/  FMUL R83, R83, UR7 ;  /* 0x0000000753537c20 */ /* 0x000fe20008400000 */
[----:B------:R-:W2:Y:S03]  /*1030*/  LDCU UR7, c[0x0][0xb30] ;  /* 0x00016600ff0777ac */ /* 0x000ea60008000800 */
[----:B---3--:R-:W-:Y:S02]  /*1040*/  FMUL R100, R100, UR8 ;  /* 0x0000000864647c20 */ /* 0x008fe40008400000 */
[----:B------:R-:W3:Y:S08]  /*1050*/  F2I.U32.TRUNC.NTZ R83, R83 ;  /* 0x0000005300537305 */ /* 0x000ef0000020f000 */
[----:B------:R-:W4:Y:S01]  /*1060*/  F2I.U32.TRUNC.NTZ R100, R100 ;  /* 0x0000006400647305 */ /* 0x000f22000020f000 */
[----:B--2---:R-:W-:Y:S01]  /*1070*/  UISETP.NE.AND UP3, UPT, UR7, 0x1, UPT ;  /* 0x000000010700788c */ /* 0x004fe2000bf65270 */
[----:B---3--:R-:W-:-:S05]  /*1080*/  IADD3 R83, PT, PT, -R83, RZ, RZ ;  /* 0x000000ff53537210 */ /* 0x008fca0007ffe1ff */
[----:B------:R-:W-:Y:S01]  /*1090*/  IMAD R83, R0, R83, R22 ;  /* 0x0000005300537224 */ /* 0x000fe200078e0216 */
[----:B------:R-:W-:Y:S01]  /*10a0*/  PRMT R0, RZ, 0x7610, R0 ;  /* 0x00007610ff007816 */ /* 0x000fe20000000000 */
[----:B----4-:R-:W-:-:S04]  /*10b0*/  IMAD.MOV R100, RZ, RZ, -R100 ;  /* 0x000000ffff647224 */ /* 0x010fc800078e0a64 */
[----:B------:R-:W-:Y:S01]  /*10c0*/  IMAD R100, R2, R100, R9 ;  /* 0x0000006402647224 */ /* 0x000fe200078e0209 */
[----:B-1----:R-:W-:Y:S06]  /*10d0*/  BRA.U UP4, `(.L_x_17) ;  /* 0x0000000104247547 */ /* 0x002fec000b800000 */
[----:B------:R-:W-:Y:S01]  /*10e0*/  ISETP.NE.AND P1, PT, R83, RZ, PT ;  /* 0x000000ff5300720c */ /* 0x000fe20003f25270 */
[----:B------:R-:W-:Y:S01]  /*10f0*/  IMAD.MOV.U32 R0, RZ, RZ, 0x3 ;  /* 0x00000003ff007424 */ /* 0x000fe200078e00ff */
[C---:B------:R-:W-:Y:S02]  /*1100*/  LOP3.LUT R2, R100.reuse, 0xfffffffe, RZ, 0xc0, !PT ;  /* 0xfffffffe64027812 */ /* 0x040fe400078ec0ff */
[----:B------:R-:W-:Y:S02]  /*1110*/  ISETP.LT.U32.OR P1, PT, R100, 0x2, !P1 ;  /* 0x000000026400780c */ /* 0x000fe40004f21470 */
[----:B------:R-:W-:Y:S02]  /*1120*/  SHF.L.U32 R0, R0, R2, RZ ;  /* 0x0000000200007219 */ /* 0x000fe400000006ff */
[----:B------:R-:W-:Y:S02]  /*1130*/  SEL R4, RZ, 0x1, !P1 ;  /* 0x00000001ff047807 */ /* 0x000fe40004800000 */
[----:B------:R-:W-:-:S05]  /*1140*/  SEL R3, RZ, 0x2, !P1 ;  /* 0x00000002ff037807 */ /* 0x000fca0004800000 */
[----:B------:R-:W-:-:S05]  /*1150*/  IMAD.IADD R3, R4, 0x1, R3 ;  /* 0x0000000104037824 */ /* 0x000fca00078e0203 */
[----:B------:R-:W-:Y:S02]  /*1160*/  PRMT R8, R3, 0x7610, R8 ;  /* 0x0000761003087816 */ /* 0x000fe40000000008 */
.L_x_17:
[----:B------:R-:W-:Y:S05]  /*1170*/  @!P0 BRA `(.L_x_18) ;  /* 0x0000000000b88947 */ /* 0x000fea0003800000 */
[----:B------:R-:W1:Y:S01]  /*1180*/  LDC.64 R4, c[0x0][0xb18] ;  /* 0x0002c600ff047b82 */ /* 0x000e620000000a00 */
[----:B------:R-:W-:-:S07]  /*1190*/  ISETP.NE.AND P0, PT, R11, 0x1, PT ;  /* 0x000000010b00780c */ /* 0x000fce0003f05270 */
[----:B------:R-:W2:Y:S08]  /*11a0*/  LDC R23, c[0x0][0xb0c] ;  /* 0x0002c300ff177b82 */ /* 0x000eb00000000800 */
[----:B------:R-:W3:Y:S08]  /*11b0*/  LDC R14, c[0x0][0x370] ;  /* 0x0000dc00ff0e7b82 */ /* 0x000ef00000000800 */
[----:B------:R-:W4:Y:S01]  /*11c0*/  LDC R13, c[0x0][0x374] ;  /* 0x0000dd00ff0d7b82 */ /* 0x000f220000000800 */
[----:B-1----:R-:W-:-:S07]  /*11d0*/  ISETP.NE.AND P1, PT, R4, 0x1, PT ;  /* 0x000000010400780c */ /* 0x002fce0003f25270 */
[----:B------:R-:W3:Y:S01]  /*11e0*/  LDC.64 R6, c[0x0][0xb10] ;  /* 0x0002c400ff067b82 */ /* 0x000ee20000000a00 */
[----:B--2---:R-:W-:-:S07]  /*11f0*/  ISETP.NE.AND P2, PT, R23, 0x1, PT ;  /* 0x000000011700780c */ /* 0x004fce0003f45270 */
[----:B------:R-:W1:Y:S08]  /*1200*/  LDC R12, c[0x0][0xb20] ;  /* 0x0002c800ff0c7b82 */ /* 0x000e700000000800 */
[----:B------:R-:W2:Y:S01]  /*1210*/  LDC.64 R2, c[0x0][0xb28] ;  /* 0x0002ca00ff027b82 */ /* 0x000ea20000000a00 */
[----:B----4-:R-:W-:-:S04]  /*1220*/  IMAD.HI.U32 R15, R13, R5, RZ ;  /* 0x000000050d0f7227 */ /* 0x010fc800078e00ff */
[----:B------:R-:W-:-:S04]  /*1230*/  IMAD.HI.U32 R5, R22, R5, RZ ;  /* 0x0000000516057227 */ /* 0x000fc800078e00ff */
[----:B---3--:R-:W-:-:S05]  /*1240*/  IMAD.HI.U32 R16, R14, R6, RZ ;  /* 0x000000060e107227 */ /* 0x008fca00078e00ff */
[-C--:B------:R-:W-:Y:S01]  /*1250*/  @P2 SHF.R.U32.HI R14, RZ, R7.reuse, R16 ;  /* 0x00000007ff0e2219 */ /* 0x080fe20000011610 */
[----:B------:R-:W-:Y:S01]  /*1260*/  IMAD.HI.U32 R16, R9, R6, RZ ;  /* 0x0000000609107227 */ /* 0x000fe200078e00ff */
[-C--:B-1----:R-:W-:Y:S02]  /*1270*/  @P1 SHF.R.U32.HI R13, RZ, R12.reuse, R15 ;  /* 0x0000000cff0d1219 */ /* 0x082fe4000001160f */
[----:B------:R-:W-:Y:S02]  /*1280*/  SHF.R.U32.HI R5, RZ, R12, R5 ;  /* 0x0000000cff057219 */ /* 0x000fe40000011605 */
[----:B------:R-:W-:Y:S02]  /*1290*/  SHF.R.U32.HI R16, RZ, R7, R16 ;  /* 0x00000007ff107219 */ /* 0x000fe40000011610 */
[----:B------:R-:W-:Y:S01]  /*12a0*/  SEL R5, R22, R5, !P1 ;  /* 0x0000000516057207 */ /* 0x000fe20004800000 */
[----:B--2---:R-:W-:Y:S01]  /*12b0*/  IMAD.HI.U32 R15, R13, R2, RZ ;  /* 0x000000020d0f7227 */ /* 0x004fe200078e00ff */
[----:B------:R-:W-:-:S03]  /*12c0*/  SEL R16, R9, R16, !P2 ;  /* 0x0000001009107207 */ /* 0x000fc60005000000 */
[----:B------:R-:W-:Y:S01]  /*12d0*/  IMAD.HI.U32 R6, R14, R2, RZ ;  /* 0x000000020e067227 */ /* 0x000fe200078e00ff */
[----:B------:R-:W-:-:S04]  /*12e0*/  @P0 SHF.R.U32.HI R13, RZ, R3, R15 ;  /* 0x00000003ff0d0219 */ /* 0x000fc8000001160f */
[----:B------:R-:W-:Y:S01]  /*12f0*/  @P0 SHF.R.U32.HI R14, RZ, R3, R6 ;  /* 0x00000003ff0e0219 */ /* 0x000fe20000011606 */
[----:B------:R-:W-:-:S04]  /*1300*/  IMAD R13, R13, R11, RZ ;  /* 0x0000000b0d0d7224 */ /* 0x000fc800078e02ff */
[----:B------:R-:W-:Y:S01]  /*1310*/  IMAD R6, R14, R11, RZ ;  /* 0x0000000b0e067224 */ /* 0x000fe200078e02ff */
[----:B------:R-:W-:-:S04]  /*1320*/  ISETP.GE.AND P1, PT, R5, R13, PT ;  /* 0x0000000d0500720c */ /* 0x000fc80003f26270 */
[----:B------:R-:W-:Y:S01]  /*1330*/  ISETP.GE.OR P1, PT, R16, R6, P1 ;  /* 0x000000061000720c */ /* 0x000fe20000f26670 */
[----:B------:R-:W-:-:S05]  /*1340*/  IMAD.HI.U32 R6, R5, R2, RZ ;  /* 0x0000000205067227 */ /* 0x000fca00078e00ff */
[----:B------:R-:W-:-:S04]  /*1350*/  SHF.R.U32.HI R6, RZ, R3, R6 ;  /* 0x00000003ff067219 */ /* 0x000fc80000011606 */
[----:B------:R-:W-:-:S03]  /*1360*/  SEL R6, R5, R6, !P0 ;  /* 0x0000000605067207 */ /* 0x000fc60004000000 */
[----:B------:R-:W-:Y:S01]  /*1370*/  @!P1 IMAD.HI.U32 R7, R16, R2, RZ ;  /* 0x0000000210079227 */ /* 0x000fe200078e00ff */
[----:B------:R-:W-:-:S04]  /*1380*/  IADD3 R2, PT, PT, -R6, RZ, RZ ;  /* 0x000000ff06027210 */ /* 0x000fc80007ffe1ff */
[----:B------:R-:W-:Y:S01]  /*1390*/  @!P1 SHF.R.U32.HI R3, RZ, R3, R7 ;  /* 0x00000003ff039219 */ /* 0x000fe20000011607 */
[----:B------:R-:W-:Y:S01]  /*13a0*/  IMAD R2, R11, R2, R5 ;  /* 0x000000020b027224 */ /* 0x000fe200078e0205 */
[----:B------:R-:W-:Y:S02]  /*13b0*/  IADD3 R7, PT, PT, -R5, RZ, RZ ;  /* 0x000000ff05077210 */ /* 0x000fe40007ffe1ff */
[----:B------:R-:W-:-:S03]  /*13c0*/  @!P1 SEL R3, R16, R3, !P0 ;  /* 0x0000000310039207 */ /* 0x000fc60004000000 */
[----:B------:R-:W-:Y:S02]  /*13d0*/  IMAD R7, R4, R7, R22 ;  /* 0x0000000704077224 */ /* 0x000fe400078e0216 */
[--C-:B------:R-:W-:Y:S02]  /*13e0*/  @!P1 IMAD.IADD R6, R6, 0x1, -R3.reuse ;  /* 0x0000000106069824 */ /* 0x100fe400078e0a03 */
[----:B------:R-:W-:Y:S01]  /*13f0*/  @!P1 IMAD R3, R2, R14, R3 ;  /* 0x0000000e02039224 */ /* 0x000fe200078e0203 */
[----:B------:R-:W-:Y:S01]  /*1400*/  IADD3 R2, PT, PT, -R16, RZ, RZ ;  /* 0x000000ff10027210 */ /* 0x000fe20007ffe1ff */
[----:B------:R-:W-:Y:S02]  /*1410*/  @!P1 IMAD R5, R6, R11, R16 ;  /* 0x0000000b06059224 */ /* 0x000fe400078e0210 */
[----:B------:R-:W-:Y:S02]  /*1420*/  @!P1 IMAD.MOV.U32 R16, RZ, RZ, R3 ;  /* 0x000000ffff109224 */ /* 0x000fe400078e0003 */
[----:B------:R-:W-:-:S02]  /*1430*/  IMAD R2, R23, R2, R9 ;  /* 0x0000000217027224 */ /* 0x000fc400078e0209 */
[----:B------:R-:W-:Y:S02]  /*1440*/  IMAD R22, R5, R4, R7 ;  /* 0x0000000405167224 */ /* 0x000fe400078e0207 */
[----:B------:R-:W-:Y:S02]  /*1450*/  IMAD R23, R16, R23, R2 ;  /* 0x0000001710177224 */ /* 0x000fe400078e0202 */
.L_x_18:
[----:B------:R-:W-:Y:S05]  /*1460*/  BRA.U UP3, `(.L_x_19) ;  /* 0x0000000103407547 */ /* 0x000fea000b800000 */
[----:B------:R-:W1:Y:S08]  /*1470*/  LDC.64 R4, c[0x0][0xb10] ;  /* 0x0002c400ff047b82 */ /* 0x000e700000000a00 */
[----:B------:R-:W2:Y:S08]  /*1480*/  LDC.64 R2, c[0x0][0xb18] ;  /* 0x0002c600ff027b82 */ /* 0x000eb00000000a00 */
[----:B------:R-:W3:Y:S08]  /*1490*/  LDC R6, c[0x0][0xb20] ;  /* 0x0002c800ff067b82 */ /* 0x000ef00000000800 */
[----:B------:R-:W4:Y:S01]  /*14a0*/  LDC R7, c[0x0][0xb0c] ;  /* 0x0002c300ff077b82 */ /* 0x000f220000000800 */
[----:B-1----:R-:W-:-:S05]  /*14b0*/  IMAD.HI.U32 R4, R23, R4, RZ ;  /* 0x0000000417047227 */ /* 0x002fca00078e00ff */
[----:B------:R-:W-:Y:S01]  /*14c0*/  SHF.R.U32.HI R4, RZ, R5, R4 ;  /* 0x00000005ff047219 */ /* 0x000fe20000011604 */
[----:B--2---:R-:W-:Y:S01]  /*14d0*/  IMAD.HI.U32 R3, R22, R3, RZ ;  /* 0x0000000316037227 */ /* 0x004fe200078e00ff */
[----:B------:R-:W-:-:S04]  /*14e0*/  ISETP.NE.AND P0, PT, R2, 0x1, PT ;  /* 0x000000010200780c */ /* 0x000fc80003f05270 */
[----:B---3--:R-:W-:-:S04]  /*14f0*/  SHF.R.U32.HI R3, RZ, R6, R3 ;  /* 0x00000006ff037219 */ /* 0x008fc80000011603 */
[----:B------:R-:W-:Y:S02]  /*1500*/  SEL R3, R22, R3, !P0 ;  /* 0x0000000316037207 */ /* 0x000fe40004000000 */
[----:B----4-:R-:W-:-:S04]  /*1510*/  ISETP.NE.AND P1, PT, R7, 0x1, PT ;  /* 0x000000010700780c */ /* 0x010fc80003f25270 */
[----:B------:R-:W-:-:S05]  /*1520*/  SEL R5, R23, R4, !P1 ;  /* 0x0000000417057207 */ /* 0x000fca0004800000 */
[----:B------:R-:W-:Y:S02]  /*1530*/  IMAD.IADD R4, R3, 0x1, -R5 ;  /* 0x0000000103047824 */ /* 0x000fe400078e0a05 */
[----:B------:R-:W-:Y:S02]  /*1540*/  IMAD.IADD R3, R5, 0x1, -R3 ;  /* 0x0000000105037824 */ /* 0x000fe400078e0a03 */
[----:B------:R-:W-:Y:S02]  /*1550*/  IMAD R23, R4, R7, R23 ;  /* 0x0000000704177224 */ /* 0x000fe400078e0217 */
[----:B------:R-:W-:Y:S02]  /*1560*/  IMAD R22, R3, R2, R22 ;  /* 0x0000000203167224 */ /* 0x000fe400078e0216 */
.L_x_19:
[----:B------:R-:W-:Y:S05]  /*1570*/  BRA.U !UP1, `(.L_x_20) ;  /* 0x00000001090c7547 */ /* 0x000fea000b800000 */
[----:B------:R-:W-:Y:S01]  /*1580*/  UCGABAR_WAIT ;  /* 0x0000000000007dc7 */ /* 0x000fe20008000000 */
[----:B------:R-:W-:Y:S01]  /*1590*/  CCTL.IVALL ;  /* 0x00000000ff00798f */ /* 0x000fe20002000000 */
[----:B------:R-:W-:Y:S05]  /*15a0*/  BRA `(.L_x_21) ;  /* 0x0000000000047947 */ /* 0x000fea0003800000 */
.L_x_20:
[----:B------:R-:W-:Y:S06]  /*15b0*/  BAR.SYNC.DEFER_BLOCKING 0x0 ;  /* 0x0000000000007b1d */ /* 0x000fec0000010000 */
.L_x_21:
[----:B------:R-:W-:Y:S05]  /*15c0*/  BRA.U UP2, `(.L_x_22) ;  /* 0x0000001502407547 */ /* 0x000fea000b800000 */
[----:B------:R-:W1:Y:S01]  /*15d0*/  LDCU UR4, c[0x0][0x38c] ;  /* 0x00007180ff0477ac */ /* 0x000e620008000800 */
[----:B------:R-:W2:Y:S01]  /*15e0*/  LDC R8, c[0x0][0x370] ;  /* 0x0000dc00ff087b82 */ /* 0x000ea20000000800 */
[C---:B------:R-:W-:Y:S02]  /*15f0*/  IMAD.SHL.U32 R17, R9.reuse, 0x80, RZ ;  /* 0x0000008009117824 */ /* 0x040fe400078e00ff */
[----:B------:R-:W-:Y:S01]  /*1600*/  HFMA2 R15, -RZ, RZ, 0, 5.9604644775390625e-08 ;  /* 0x00000001ff0f7431 */ /* 0x000fe200000001ff */
[----:B------:R-:W-:Y:S01]  /*1610*/  UISETP.NE.AND UP1, UPT, UR10, URZ, UPT ;  /* 0x000000ff0a00728c */ /* 0x000fe2000bf25270 */
[----:B------:R-:W-:Y:S01]  /*1620*/  ISETP.NE.AND P4, PT, R10, RZ, P5 ;  /* 0x000000ff0a00720c */ /* 0x000fe20002f85270 */
[----:B------:R-:W-:Y:S01]  /*1630*/  IMAD.SHL.U32 R16, R9, 0x40, RZ ;  /* 0x0000004009107824 */ /* 0x000fe200078e00ff */
[----:B------:R-:W-:Y:S01]  /*1640*/  CS2R R12, SRZ ;  /* 0x00000000000c7805 */ /* 0x000fe2000001ff00 */
[----:B------:R-:W-:Y:S01]  /*1650*/  IMAD.MOV.U32 R14, RZ, RZ, RZ ;  /* 0x000000ffff0e7224 */ /* 0x000fe200078e00ff */
[----:B------:R-:W3:Y:S01]  /*1660*/  LDC R0, c[0x0][0x374] ;  /* 0x0000dd00ff007b82 */ /* 0x000ee20000000800 */
[----:B------:R-:W-:Y:S01]  /*1670*/  MOV R11, 0x1 ;  /* 0x00000001000b7802 */ /* 0x000fe20000000f00 */
[----:B------:R-:W4:Y:S01]  /*1680*/  LDCU.64 UR14, c[0x0][0x348] ;  /* 0x00006900ff0e77ac */ /* 0x000f220008000a00 */
[----:B------:R-:W-:Y:S01]  /*1690*/  LOP3.LUT R17, R17, 0x80, RZ, 0xc0, !PT ;  /* 0x0000008011117812 */ /* 0x000fe200078ec0ff */
[----:B------:R-:W-:Y:S01]  /*16a0*/  USEL UR22, UR6, 0x2, UP1 ;  /* 0x0000000206167887 */ /* 0x000fe20008800000 */
[----:B------:R-:W-:Y:S01]  /*16b0*/  UMOV UR23, URZ ;  /* 0x000000ff00177c82 */ /* 0x000fe20008000000 */
[----:B-1----:R-:W-:-:S04]  /*16c0*/  UIADD3 UR5, UPT, UPT, UR4, 0x3f, URZ ;  /* 0x0000003f04057890 */ /* 0x002fc8000fffe0ff */
[----:B------:R-:W-:-:S04]  /*16d0*/  USHF.R.S32.HI UR7, URZ, 0x1f, UR5 ;  /* 0x0000001fff077899 */ /* 0x000fc80008011405 */
[----:B------:R-:W-:Y:S02]  /*16e0*/  ULEA.HI UR7, UR7, UR5, URZ, 0x6 ;  /* 0x0000000507077291 */ /* 0x000fe4000f8f30ff */
[----:B------:R-:W-:Y:S02]  /*16f0*/  UIADD3 UR5, UPT, UPT, UR4, -0x1, URZ ;  /* 0xffffffff04057890 */ /* 0x000fe4000fffe0ff */
[----:B------:R-:W-:Y:S02]  /*1700*/  USHF.R.S32.HI UR7, URZ, 0x6, UR7 ;  /* 0x00000006ff077899 */ /* 0x000fe40008011407 */
[----:B------:R-:W-:Y:S02]  /*1710*/  UISETP.GE.U32.AND UP2, UPT, UR5, -0x7f, UPT ;  /* 0xffffff810500788c */ /* 0x000fe4000bf46070 */
[----:B------:R-:W-:Y:S02]  /*1720*/  UISETP.LT.U32.AND UP0, UPT, UR7, 0x8, UPT ;  /* 0x000000080700788c */ /* 0x000fe4000bf01070 */
[----:B------:R-:W-:-:S02]  /*1730*/  UIADD3 UR4, UPT, UPT, UR4, 0x7e, URZ ;  /* 0x0000007e04047890 */ /* 0x000fc4000fffe0ff */
[----:B------:R-:W-:-:S04]  /*1740*/  USEL UR5, UR7, 0x8, UP0 ;  /* 0x0000000807057887 */ /* 0x000fc80008000000 */
[----:B------:R-:W-:Y:S02]  /*1750*/  UIADD3 UR21, UPT, UPT, UR5, -0x1, URZ ;  /* 0xffffffff05157890 */ /* 0x000fe4000fffe0ff */
[----:B------:R-:W-:Y:S02]  /*1760*/  @UP2 UIADD3 UR21, UPT, UPT, UR5, URZ, URZ ;  /* 0x000000ff05152290 */ /* 0x000fe4000fffe0ff */
[----:B------:R-:W-:Y:S02]  /*1770*/  UIADD3 UR24, UPT, UPT, UR7, -UR5, URZ ;  /* 0x8000000507187290 */ /* 0x000fe4000fffe0ff */
[----:B------:R-:W-:Y:S02]  /*1780*/  UIADD3 UR13, UPT, UPT, UR21, 0x1, URZ ;  /* 0x00000001150d7890 */ /* 0x000fe4000fffe0ff */
[----:B--2-4-:R-:W-:-:S12]  /*1790*/  UIADD3 UR21, UPT, UPT, -UR21, URZ, URZ ;  /* 0x000000ff15157290 */ /* 0x014fd8000fffe1ff */
.L_x_42:
[----:B------:R-:W-:Y:S01]  /*17a0*/  UISETP.NE.AND UP0, UPT, UR37, URZ, UPT ;  /* 0x000000ff2500728c */ /* 0x000fe2000bf05270 */
[----:B------:R-:W1:Y:S08]  /*17b0*/  S2UR UR37, SR_CgaCtaId ;  /* 0x00000000002579c3 */ /* 0x000e700000008800 */
[----:B------:R-:W-:Y:S05]  /*17c0*/  BRA.U UP0, `(.L_x_23) ;  /* 0x0000000100347547 */ /* 0x000fea000b800000 */
[----:B------:R-:W2:Y:S01]  /*17d0*/  S2R R2, SR_CgaCtaId ;  /* 0x0000000000027919 */ /* 0x000ea20000008800 */
[----:B------:R-:W-:-:S04]  /*17e0*/  MOV R3, 0x400 ;  /* 0x0000040000037802 */ /* 0x000fc80000000f00 */
[----:B--2---:R-:W-:Y:S02]  /*17f0*/  LEA R2, R2, R3, 0x18 ;  /* 0x0000000302027211 */ /* 0x004fe400078ec0ff */
[----:B------:R-:W-:-:S03]  /*1800*/  SHF.L.U32 R3, R11, 0x1f, RZ ;  /* 0x0000001f0b037819 */ /* 0x000fc600000006ff */
[----:B------:R-:W-:-:S04]  /*1810*/  IMAD R2, R12, 0x8, R2 ;  /* 0x000000080c027824 */ /* 0x000fc800078e0202 */
[----:B------:R-:W2:Y:S02]  /*1820*/  SYNCS.PHASECHK.TRANS64.TRYWAIT P0, [R2+URZ+0x140], R3 ;  /* 0x00014003020075a7 */ /* 0x000ea400080011ff */
[----:B--2---:R-:W-:Y:S05]  /*1830*/  @!P0 BRA `(.L_x_24) ;  /* 0x0000008c00e48947 */ /* 0x004fea0003800000 */
.L_x_234:
[----:B------:R-:W-:Y:S01]  /*1840*/  VIADD R12, R12, 0x1 ;  /* 0x000000010c0c7836 */ /* 0x000fe20000000000 */
[----:B------:R2:W-:Y:S04]  /*1850*/  SYNCS.ARRIVE.TRANS64.A1T0 RZ, [R2+URZ+0x130], RZ ;  /* 0x000130ff02ff79a7 */ /* 0x0005e800081000ff */
[----:B------:R-:W-:-:S04]  /*1860*/  ISETP.NE.AND P0, PT, R12, 0x2, PT ;  /* 0x000000020c00780c */ /* 0x000fc80003f05270 */
[----:B------:R-:W-:Y:S02]  /*1870*/  SEL R12, R12, RZ, P0 ;  /* 0x000000ff0c0c7207 */ /* 0x000fe40000000000 */
[----:B--2---:R-:W-:-:S04]  /*1880*/  SEL R2, RZ, 0x1, P0 ;  /* 0x00000001ff027807 */ /* 0x004fc80000000000 */
[----:B------:R-:W-:-:S07]  /*1890*/  LOP3.LUT R11, R11, R2, RZ, 0x3c, !PT ;  /* 0x000000020b0b7212 */ /* 0x000fce00078e3cff */
.L_x_23:
[----:B------:R-:W-:Y:S01]  /*18a0*/  UMOV UR6, 0x400 ;  /* 0x0000040000067882 */ /* 0x000fe20000000000 */
[----:B------:R-:W-:Y:S01]  /*18b0*/  SHF.L.U32 R2, R15, 0x1f, RZ ;  /* 0x0000001f0f027819 */ /* 0x000fe200000006ff */
[----:B-1----:R-:W-:Y:S01]  /*18c0*/  ULEA UR6, UR37, UR6, 0x18 ;  /* 0x0000000625067291 */ /* 0x002fe2000f8ec0ff */
[----:B------:R-:W-:Y:S01]  /*18d0*/  R2UR UR35, R16 ;  /* 0x00000000102372ca */ /* 0x000fe200000e0000 */
[----:B------:R-:W-:Y:S01]  /*18e0*/  UISETP.GE.U32.AND UP0, UPT, UR4, 0x7f, UPT ;  /* 0x0000007f0400788c */ /* 0x000fe2000bf06070 */
[----:B------:R-:W-:Y:S01]  /*18f0*/  R2UR UR11, R17 ;  /* 0x00000000110b72ca */ /* 0x000fe200000e0000 */
[----:B------:R-:W-:Y:S01]  /*1900*/  ULEA UR8, UR23, UR6, 0x3 ;  /* 0x0000000617087291 */ /* 0x000fe2000f8e18ff */
[----:B------:R-:W-:-:S08]  /*1910*/  UMOV UR25, URZ ;  /* 0x000000ff00197c82 */ /* 0x000fd00008000000 */
[----:B------:R1:W2:Y:S01]  /*1920*/  SYNCS.PHASECHK.TRANS64.TRYWAIT P0, [UR8+0x40], R2 ;  /* 0x00004002ff0075a7 */ /* 0x0002a20008001108 */
[----:B------:R-:W-:-:S13]  /*1930*/  R2UR UR8, R22 ;  /* 0x00000000160872ca */ /* 0x000fda00000e0000 */
[----:B------:R-:W-:Y:S01]  /*1940*/  ULEA UR11, UR8, UR11, 0x8 ;  /* 0x0000000b080b7291 */ /* 0x000fe2000f8e40ff */
[----:B-1----:R-:W-:-:S05]  /*1950*/  LEA.HI R2, R23, R23, RZ, 0x1 ;  /* 0x0000001717027211 */ /* 0x002fca00078f08ff */
[----:B------:R-:W-:-:S05]  /*1960*/  IMAD.SHL.U32 R2, R2, 0x40, RZ ;  /* 0x0000004002027824 */ /* 0x000fca00078e00ff */
[----:B------:R-:W-:-:S04]  /*1970*/  LOP3.LUT R2, R2, 0xffffff80, RZ, 0xc0, !PT ;  /* 0xffffff8002027812 */ /* 0x000fc800078ec0ff */
[----:B------:R-:W-:-:S13]  /*1980*/  R2UR UR9, R2 ;  /* 0x00000000020972ca */ /* 0x000fda00000e0000 */
[----:B------:R-:W-:Y:S01]  /*1990*/  ULOP3.LUT UR35, UR9, 0x40, UR35, 0xf8, !UPT ;  /* 0x0000004009237892 */ /* 0x000fe2000f8ef823 */
[----:B------:R-:W-:Y:S11]  /*19a0*/  BRA.U !UP0, `(.L_x_25) ;  /* 0x0000000108c07547 */ /* 0x000ff6000b800000 */
[----:B------:R-:W-:Y:S01]  /*19b0*/  UMOV UR16, UR21 ;  /* 0x0000001500107c82 */ /* 0x000fe20008000000 */
[----:B------:R-:W-:Y:S01]  /*19c0*/  UMOV UR17, UR23 ;  /* 0x0000001700117c82 */ /* 0x000fe20008000000 */
[----:B------:R-:W-:-:S05]  /*19d0*/  UMOV UR34, URZ ;  /* 0x000000ff00227c82 */ /* 0x000fca0008000000 */
.L_x_31:
[----:B------:R-:W-:Y:S01]  /*19e0*/  ULEA UR33, UR17, UR6, 0x3 ;  /* 0x0000000611217291 */ /* 0x000fe2000f8e18ff */
[----:B------:R-:W-:Y:S01]  /*19f0*/  @P5 MOV R3, 0xc000 ;  /* 0x0000c00000035802 */ /* 0x000fe20000000f00 */
[----:B-12-4-:R-:W-:Y:S10]  /*1a00*/  @P0 BRA `(.L_x_26) ;  /* 0x00000000000c0947 */ /* 0x016ff40003800000 */
[----:B------:R-:W-:-:S04]  /*1a10*/  SHF.L.U32 R4, R15, 0x1f, RZ ;  /* 0x0000001f0f047819 */ /* 0x000fc800000006ff */
[----:B------:R-:W1:Y:S02]  /*1a20*/  SYNCS.PHASECHK.TRANS64.TRYWAIT P0, [UR33+0x40], R4 ;  /* 0x00004004ff0075a7 */ /* 0x000e640008001121 */
[----:B-1----:R-:W-:Y:S05]  /*1a30*/  @!P0 BRA `(.L_x_27) ;  /* 0x0000008c00788947 */ /* 0x002fea0003800000 */
.L_x_26:
[----:B------:R2:W-:Y:S01]  /*1a40*/  @P5 SYNCS.ARRIVE.TRANS64 RZ, [UR33], R3 ;  /* 0x00000003ffff59a7 */ /* 0x0005e20008000021 */
[----:B------:R-:W-:Y:S02]  /*1a50*/  ULOP3.LUT UR8, UR22, 0x2, URZ, 0xfc, !UPT ;  /* 0x0000000216087892 */ /* 0x000fe4000f8efcff */
[----:B------:R-:W-:Y:S02]  /*1a60*/  UIADD3 UR16, UPT, UPT, UR16, 0x1, URZ ;  /* 0x0000000110107890 */ /* 0x000fe4000fffe0ff */
[----:B------:R-:W-:Y:S02]  /*1a70*/  UISETP.NE.AND UP0, UPT, UR8, 0x2, UPT ;  /* 0x000000020800788c */ /* 0x000fe4000bf05270 */
[----:B------:R-:W-:-:S07]  /*1a80*/  UISETP.NE.AND UP2, UPT, UR16, 0x1, UPT ;  /* 0x000000011000788c */ /* 0x000fce000bf45270 */
[----:B------:R-:W-:Y:S05]  /*1a90*/  BRA.U UP0, `(.L_x_28) ;  /* 0x0000000100047547 */ /* 0x000fea000b800000 */
[----:B------:R-:W-:Y:S05]  /*1aa0*/  BPT.TRAP 0x1 ;  /* 0x000000040000795c */ /* 0x000fea0000300000 */
.L_x_28:
[----:B------:R-:W-:Y:S04]  /*1ab0*/  BSSY.RECONVERGENT B0, `(.L_x_29) ;  /* 0x0000003000007945 */ /* 0x000fe80003800200 */
[----:B------:R-:W-:Y:S05]  /*1ac0*/  @!P4 BRA `(.L_x_30) ;  /* 0x000000000004c947 */ /* 0x000fea0003800000 */
[----:B------:R-:W-:Y:S05]  /*1ad0*/  BPT.TRAP 0x1 ;  /* 0x000000040000795c */ /* 0x000fea0000300000 */
.L_x_30:
[----:B------:R-:W-:Y:S05]  /*1ae0*/  BSYNC.RECONVERGENT B0 ;  /* 0x0000000000007941 */ /* 0x000fea0003800200 */
.L_x_29:
[----:B------:R-:W-:Y:S02]  /*1af0*/  UIADD3 UR23, UPT, UPT, UR17, 0x1, URZ ;  /* 0x0000000111177890 */ /* 0x000fe4000fffe0ff */
[----:B------:R-:W-:Y:S02]  /*1b00*/  ULEA UR32, UR17, UR6, 0xd ;  /* 0x0000000611207291 */ /* 0x000fe4000f8e68ff */
[----:B------:R-:W-:Y:S02]  /*1b10*/  UISETP.NE.AND UP0, UPT, UR23, 0x8, UPT ;  /* 0x000000081700788c */ /* 0x000fe4000bf05270 */
[----:B------:R-:W-:Y:S02]  /*1b20*/  UIADD3 UR28, UP1, UPT, UR14, 0x80, URZ ;  /* 0x000000800e1c7890 */ /* 0x000fe4000ff3e0ff */
[----:B------:R-:W-:Y:S02]  /*1b30*/  USEL UR9, URZ, 0x1, UP0 ;  /* 0x00000001ff097887 */ /* 0x000fe40008000000 */
[----:B------:R-:W-:-:S02]  /*1b40*/  USEL UR23, UR23, URZ, UP0 ;  /* 0x000000ff17177287 */ /* 0x000fc40008000000 */
[----:B------:R-:W-:Y:S02]  /*1b50*/  UIADD3 UR26, UP0, UPT, UR14, 0x180, URZ ;  /* 0x000001800e1a7890 */ /* 0x000fe4000ff1e0ff */
[----:B------:R-:W-:Y:S01]  /*1b60*/  ULEA UR8, UR23, UR6, 0x3 ;  /* 0x0000000617087291 */ /* 0x000fe2000f8e18ff */
[----:B------:R-:W-:Y:S01]  /*1b70*/  LOP3.LUT R15, R15, UR9, RZ, 0x3c, !PT ;  /* 0x000000090f0f7c12 */ /* 0x000fe2000f8e3cff */
[----:B------:R-:W-:Y:S02]  /*1b80*/  ULOP3.LUT UR33, UR33, 0xfefffff8, URZ, 0xc0, !UPT ;  /* 0xfefffff821217892 */ /* 0x000fe4000f8ec0ff */
[----:B------:R-:W-:Y:S01]  /*1b90*/  UIADD3.X UR29, UPT, UPT, URZ, UR15, URZ, UP1, !UPT ;  /* 0x0000000fff1d7290 */ /* 0x000fe20008ffe4ff */
[----:B-1----:R-:W-:Y:S01]  /*1ba0*/  SHF.L.U32 R2, R15, 0x1f, RZ ;  /* 0x0000001f0f027819 */ /* 0x002fe200000006ff */
[----:B------:R-:W-:Y:S02]  /*1bb0*/  UIADD3 UR32, UPT, UPT, UR32, 0x8400, URZ ;  /* 0x0000840020207890 */ /* 0x000fe4000fffe0ff */
[----:B------:R-:W-:Y:S01]  /*1bc0*/  UIADD3.X UR27, UPT, UPT, URZ, UR15, URZ, UP0, !UPT ;  /* 0x0000000fff1b7290 */ /* 0x000fe200087fe4ff */
[----:B------:R1:W4:Y:S01]  /*1bd0*/  SYNCS.PHASECHK.TRANS64.TRYWAIT P0, [UR8+0x40], R2 ;  /* 0x00004002ff0075a7 */ /* 0x0003220008001108 */
[----:B------:R-:W-:Y:S01]  /*1be0*/  ULEA UR8, UR17, UR6, 0xe ;  /* 0x0000000611087291 */ /* 0x000fe2000f8e70ff */
[----:B------:R-:W-:Y:S01]  /*1bf0*/  UMOV UR18, 0x0 ;  /* 0x0000000000127882 */ /* 0x000fe20000000000 */
[----:B------:R-:W-:-:S02]  /*1c00*/  UMOV UR19, 0x10000000 ;  /* 0x1000000000137882 */ /* 0x000fc40000000000 */
[----:B------:R-:W-:Y:S01]  /*1c10*/  UIADD3 UR8, UPT, UPT, UR8, 0x18400, URZ ;  /* 0x0001840008087890 */ /* 0x000fe2000fffe0ff */
[----:B------:R2:W-:Y:S01]  /*1c20*/  UTMALDG.3D.2CTA [UR32], [UR28], desc[UR18] ;  /* 0x000012201c0075b4 */ /* 0x0005e20008211000 */
[----:B------:R-:W-:Y:S01]  /*1c30*/  UMOV UR10, UR34 ;  /* 0x00000022000a7c82 */ /* 0x000fe20008000000 */
[----:B------:R-:W-:Y:S01]  /*1c40*/  UMOV UR12, UR36 ;  /* 0x00000024000c7c82 */ /* 0x000fe20008000000 */
[----:B------:R-:W-:Y:S01]  /*1c50*/  UMOV UR9, UR33 ;  /* 0x0000002100097c82 */ /* 0x000fe20008000000 */
[----:B------:R-:W-:Y:S01]  /*1c60*/  UMOV UR25, UR13 ;  /* 0x0000000d00197c82 */ /* 0x000fe20008000000 */
[----:B------:R-:W-:-:S03]  /*1c70*/  UMOV UR17, UR23 ;  /* 0x0000001700117c82 */ /* 0x000fc60008000000 */
[----:B------:R1:W-:Y:S01]  /*1c80*/  UTMALDG.3D.2CTA [UR8], [UR26], desc[UR18] ;  /* 0x000012081a0075b4 */ /* 0x0003e20008211000 */
[----:B--2---:R-:W-:Y:S01]  /*1c90*/  UIADD3 UR34, UPT, UPT, UR34, 0x40, URZ ;  /* 0x0000004022227890 */ /* 0x004fe2000fffe0ff */
[----:B------:R-:W-:Y:S11]  /*1ca0*/  BRA.U UP2, `(.L_x_31) ;  /* 0xfffffffd024c7547 */ /* 0x000ff6000b83ffff */
.L_x_25:
[----:B--2-4-:R-:W-:Y:S01]  /*1cb0*/  PLOP3.LUT P0, PT, PT, PT, UP5, 0x80, 0x8 ;  /* 0x000000000008781c */ /* 0x014fe20003f0f058 */
[----:B-1----:R-:W-:Y:S01]  /*1cc0*/  ULEA UR8, UR23, UR6, 0x3 ;  /* 0x0000000617087291 */ /* 0x002fe2000f8e18ff */
[----:B------:R-:W-:Y:S01]  /*1cd0*/  SHF.L.U32 R2, R15, 0x1f, RZ ;  /* 0x0000001f0f027819 */ /* 0x000fe200000006ff */
[----:B------:R-:W-:-:S10]  /*1ce0*/  UISETP.GT.AND UP0, UPT, UR7, UR5, UPT ;  /* 0x000000050700728c */ /* 0x000fd4000bf04270 */
[----:B------:R-:W-:Y:S01]  /*1cf0*/  @!P0 SYNCS.ARRIVE.TRANS64.A1T0 RZ, [UR6+0xc8], RZ ;  /* 0x0000c8ffffff89a7 */ /* 0x000fe20008100006 */
[----:B------:R1:W2:Y:S01]  /*1d00*/  SYNCS.PHASECHK.TRANS64.TRYWAIT P0, [UR8+0x40], R2 ;  /* 0x00004002ff0075a7 */ /* 0x0002a20008001108 */
[----:B------:R-:W-:Y:S05]  /*1d10*/  BRA.U !UP0, `(.L_x_32) ;  /* 0x0000000108c07547 */ /* 0x000fea000b800000 */
[----:B------:R-:W-:Y:S01]  /*1d20*/  UIADD3 UR26, UPT, UPT, UR24, UR25, URZ ;  /* 0x00000019181a7290 */ /* 0x000fe2000fffe0ff */
[----:B------:R-:W-:-:S11]  /*1d30*/  UMOV UR27, UR23 ;  /* 0x00000017001b7c82 */ /* 0x000fd60008000000 */
.L_x_38:
[----:B------:R-:W-:Y:S01]  /*1d40*/  ULEA UR17, UR27, UR6, 0x3 ;  /* 0x000000061b117291 */ /* 0x000fe2000f8e18ff */
[----:B--2---:R-:W-:Y:S01]  /*1d50*/  @P5 MOV R3, 0xc000 ;  /* 0x0000c00000035802 */ /* 0x004fe20000000f00 */
[----:B-12---:R-:W-:Y:S10]  /*1d60*/  @P0 BRA `(.L_x_33) ;  /* 0x00000000000c0947 */ /* 0x006ff40003800000 */
[----:B------:R-:W-:-:S04]  /*1d70*/  SHF.L.U32 R4, R15, 0x1f, RZ ;  /* 0x0000001f0f047819 */ /* 0x000fc800000006ff */
[----:B------:R-:W2:Y:S02]  /*1d80*/  SYNCS.PHASECHK.TRANS64.TRYWAIT P0, [UR17+0x40], R4 ;  /* 0x00004004ff0075a7 */ /* 0x000ea40008001111 */
[----:B--2---:R-:W-:Y:S05]  /*1d90*/  @!P0 BRA `(.L_x_34) ;  /* 0x0000008800b88947 */ /* 0x004fea0003800000 */
.L_x_33:
[----:B------:R2:W-:Y:S01]  /*1da0*/  @P5 SYNCS.ARRIVE.TRANS64 RZ, [UR17], R3 ;  /* 0x00000003ffff59a7 */ /* 0x0005e20008000011 */
[----:B------:R-:W-:-:S04]  /*1db0*/  ULOP3.LUT UR8, UR22, 0x2, URZ, 0xfc, !UPT ;  /* 0x0000000216087892 */ /* 0x000fc8000f8efcff */
[----:B------:R-:W-:-:S09]  /*1dc0*/  UISETP.NE.AND UP0, UPT, UR8, 0x2, UPT ;  /* 0x000000020800788c */ /* 0x000fd2000bf05270 */
[----:B------:R-:W-:Y:S05]  /*1dd0*/  BRA.U UP0, `(.L_x_35) ;  /* 0x0000000100047547 */ /* 0x000fea000b800000 */
[----:B------:R-:W-:Y:S05]  /*1de0*/  BPT.TRAP 0x1 ;  /* 0x000000040000795c */ /* 0x000fea0000300000 */
.L_x_35:
[----:B------:R-:W-:Y:S04]  /*1df0*/  BSSY.RECONVERGENT B0, `(.L_x_36) ;  /* 0x0000003000007945 */ /* 0x000fe80003800200 */
[----:B------:R-:W-:Y:S05]  /*1e00*/  @!P4 BRA `(.L_x_37) ;  /* 0x000000000004c947 */ /* 0x000fea0003800000 */
[----:B------:R-:W-:Y:S05]  /*1e10*/  BPT.TRAP 0x1 ;  /* 0x000000040000795c */ /* 0x000fea0000300000 */
.L_x_37:
[----:B------:R-:W-:Y:S05]  /*1e20*/  BSYNC.RECONVERGENT B0 ;  /* 0x0000000000007941 */ /* 0x000fea0003800200 */
.L_x_36:
        /* <DEDUP_REMOVED lines=9> */
[----:B------:R-:W-:Y:S02]  /*1ec0*/  USHF.L.U32 UR18, UR25, 0x6, URZ ;  /* 0x0000000619127899 */ /* 0x000fe400080006ff */
[----:B------:R-:W-:Y:S01]  /*1ed0*/  ULOP3.LUT UR17, UR17, 0xfefffff8, URZ, 0xc0, !UPT ;  /* 0xfefffff811117892 */ /* 0x000fe2000f8ec0ff */
[----:B-1----:R-:W-:Y:S01]  /*1ee0*/  SHF.L.U32 R2, R15, 0x1f, RZ ;  /* 0x0000001f0f027819 */ /* 0x002fe200000006ff */
[----:B------:R-:W-:Y:S02]  /*1ef0*/  UIADD3 UR16, UPT, UPT, UR16, 0x8400, URZ ;  /* 0x0000840010107890 */ /* 0x000fe4000fffe0ff */
[----:B------:R-:W-:Y:S01]  /*1f00*/  UIADD3.X UR33, UPT, UPT, URZ, UR15, URZ, UP1, !UPT ;  /* 0x0000000fff217290 */ /* 0x000fe20008ffe4ff */
[----:B------:R4:W1:Y:S01]  /*1f10*/  SYNCS.PHASECHK.TRANS64.TRYWAIT P0, [UR8+0x40], R2 ;  /* 0x00004002ff0075a7 */ /* 0x0008620008001108 */
[----:B------:R-:W-:-:S02]  /*1f20*/  ULEA UR8, UR27, UR6, 0xe ;  /* 0x000000061b087291 */ /* 0x000fc4000f8e70ff */
[----:B------:R-:W-:Y:S02]  /*1f30*/  UIADD3.X UR31, UPT, UPT, URZ, UR15, URZ, UP0, !UPT ;  /* 0x0000000fff1f7290 */ /* 0x000fe400087fe4ff */
[----:B------:R-:W-:Y:S01]  /*1f40*/  UIADD3 UR8, UPT, UPT, UR8, 0x18400, URZ ;  /* 0x0001840008087890 */ /* 0x000fe2000fffe0ff */
[----:B------:R-:W-:Y:S01]  /*1f50*/  UMOV UR28, 0x0 ;  /* 0x00000000001c7882 */ /* 0x000fe20000000000 */
[----:B------:R-:W-:Y:S01]  /*1f60*/  UMOV UR29, 0x10000000 ;  /* 0x10000000001d7882 */ /* 0x000fe20000000000 */
[----:B------:R-:W-:Y:S01]  /*1f70*/  UMOV UR19, UR35 ;  /* 0x0000002300137c82 */ /* 0x000fe20008000000 */
[----:B------:R-:W-:Y:S01]  /*1f80*/  UMOV UR20, UR36 ;  /* 0x0000002400147c82 */ /* 0x000fe20008000000 */
[----:B------:R-:W-:Y:S01]  /*1f90*/  UMOV UR12, UR36 ;  /* 0x00000024000c7c82 */ /* 0x000fe20008000000 */
[----:B------:R-:W-:Y:S01]  /*1fa0*/  UMOV UR9, UR17 ;  /* 0x0000001100097c82 */ /* 0x000fe20008000000 */
[----:B------:R-:W-:Y:S01]  /*1fb0*/  UMOV UR10, UR18 ;  /* 0x00000012000a7c82 */ /* 0x000fe20008000000 */
[----:B------:R4:W-:Y:S01]  /*1fc0*/  UTMALDG.3D.2CTA [UR16], [UR32], desc[UR28] ;  /* 0x00001c10200075b4 */ /* 0x0009e20008211000 */
[----:B------:R-:W-:Y:S01]  /*1fd0*/  UIADD3 UR25, UPT, UPT, UR25, 0x1, URZ ;  /* 0x0000000119197890 */ /* 0x000fe2000fffe0ff */
[----:B------:R-:W-:-:S03]  /*1fe0*/  UMOV UR27, UR23 ;  /* 0x00000017001b7c82 */ /* 0x000fc60008000000 */
[----:B------:R-:W-:Y:S01]  /*1ff0*/  UISETP.NE.AND UP0, UPT, UR25, UR26, UPT ;  /* 0x0000001a1900728c */ /* 0x000fe2000bf05270 */
[----:B------:R4:W-:Y:S08]  /*2000*/  UTMALDG.3D.2CTA [UR8], [UR30], desc[UR28] ;  /* 0x00001c081e0075b4 */ /* 0x0009f00008211000 */
[----:B----4-:R-:W-:Y:S05]  /*2010*/  BRA.U UP0, `(.L_x_38) ;  /* 0xfffffffd00487547 */ /* 0x010fea000b83ffff */
.L_x_32:
[C---:B-1----:R-:W-:Y:S01]  /*2020*/  LEA R2, R14.reuse, UR6, 0x3 ;  /* 0x000000060e027c11 */ /* 0x042fe2000f8e18ff */
[----:B------:R-:W-:Y:S01]  /*2030*/  NOP ;  /* 0x0000000000007918 */ /* 0x000fe20000000000 */
[----:B--2---:R-:W-:Y:S02]  /*2040*/  SHF.L.U32 R3, R13, 0x1f, RZ ;  /* 0x0000001f0d037819 */ /* 0x004fe400000006ff */
[----:B------:R-:W-:Y:S02]  /*2050*/  LEA R4, R14, UR6, 0x4 ;  /* 0x000000060e047c11 */ /* 0x000fe4000f8e20ff */
[----:B------:R-:W1:Y:S02]  /*2060*/  SYNCS.PHASECHK.TRANS64.TRYWAIT P0, [R2+URZ+0xd0], R3 ;  /* 0x0000d003020075a7 */ /* 0x000e6400080011ff */
[----:B-1----:R-:W-:Y:S05]  /*2070*/  @!P0 BRA `(.L_x_39) ;  /* 0x0000008800188947 */ /* 0x002fea0003800000 */
.L_x_237:
[----:B------:R-:W2:Y:S01]  /*2080*/  LDS.128 R4, [R4+0x160] ;  /* 0x0001600004047984 */ /* 0x000ea20000000c00 */
[----:B------:R-:W-:Y:S01]  /*2090*/  ISETP.GE.AND P0, PT, R36, 0x1, PT ;  /* 0x000000012400780c */ /* 0x000fe20003f06270 */
[----:B-1----:R-:W-:Y:S01]  /*20a0*/  VIADD R2, R2, 0xe0 ;  /* 0x000000e002027836 */ /* 0x002fe20000000000 */
[----:B------:R-:W-:Y:S01]  /*20b0*/  @!PT LDS RZ, [RZ] ;  /* 0x00000000fffff984 */ /* 0x000fe20000000800 */
[----:B------:R-:W-:Y:S01]  /*20c0*/  @!PT LDS RZ, [RZ] ;  /* 0x00000000fffff984 */ /* 0x000fe20000000800 */
[----:B------:R-:W-:Y:S01]  /*20d0*/  @!PT LDS RZ, [RZ] ;  /* 0x00000000fffff984 */ /* 0x000fe20000000800 */
[----:B------:R-:W-:Y:S01]  /*20e0*/  @!PT LDS RZ, [RZ] ;  /* 0x00000000fffff984 */ /* 0x000fe20000000800 */
[----:B------:R1:W-:Y:S06]  /*20f0*/  MEMBAR.ALL.CTA ;  /* 0x0000000000007992 */ /* 0x0003ec0000008000 */
[----:B-1----:R-:W1:Y:S01]  /*2100*/  FENCE.VIEW.ASYNC.S ;  /* 0x00000000000073c6 */ /* 0x002e620000000000 */
[----:B------:R-:W-:-:S04]  /*2110*/  PRMT R2, RZ, 0x654, R2 ;  /* 0x00000654ff027816 */ /* 0x000fc80000000002 */
[----:B-1----:R1:W-:Y:S01]  /*2120*/  SYNCS.ARRIVE.TRANS64.RED.A1T0 RZ, [R2+URZ], RZ ;  /* 0x000000ff02ff79a7 */ /* 0x0023e200081004ff */
[----:B--2---:R-:W-:-:S13]  /*2130*/  LOP3.LUT P2, RZ, R6, 0x1, RZ, 0xc0, !PT ;  /* 0x0000000106ff7812 */ /* 0x004fda000784c0ff */
[----:B------:R-:W-:Y:S01]  /*2140*/  @P2 SHF.R.U32.HI R3, RZ, 0x10, R5 ;  /* 0x00000010ff032819 */ /* 0x000fe20000011605 */
[----:B------:R-:W-:Y:S01]  /*2150*/  VOTEU.ANY UP0, P2 ;  /* 0x0000000000ff7886 */ /* 0x000fe20001000100 */
[----:B------:R-:W-:Y:S02]  /*2160*/  @P2 MOV R10, R4 ;  /* 0x00000004000a2202 */ /* 0x000fe40000000f00 */
[----:B------:R-:W-:Y:S02]  /*2170*/  @P2 R2UR.BROADCAST UR8, R3 ;  /* 0x00000000030822ca */ /* 0x000fe400008e0000 */
[----:B------:R-:W-:-:S11]  /*2180*/  @P2 LOP3.LUT R9, R5, 0xffff, RZ, 0xc0, !PT ;  /* 0x0000ffff05092812 */ /* 0x000fd600078ec0ff */
[----:B------:R-:W-:Y:S01]  /*2190*/  @UP0 UMOV UR36, UR8 ;  /* 0x0000000800240c82 */ /* 0x000fe20008000000 */
[----:B-1----:R-:W-:Y:S05]  /*21a0*/  @!P0 BRA `(.L_x_40) ;  /* 0x0000000000b88947 */ /* 0x002fea0003800000 */
[----:B------:R-:W3:Y:S01]  /*21b0*/  LDC.64 R4, c[0x0][0xb18] ;  /* 0x0002c600ff047b82 */ /* 0x000ee20000000a00 */
[----:B------:R-:W-:-:S07]  /*21c0*/  ISETP.NE.AND P3, PT, R36, 0x1, PT ;  /* 0x000000012400780c */ /* 0x000fce0003f65270 */
[----:B------:R-:W1:Y:S08]  /*21d0*/  LDC.64 R6, c[0x0][0xb10] ;  /* 0x0002c400ff067b82 */ /* 0x000e700000000a00 */
[----:B------:R-:W2:Y:S08]  /*21e0*/  LDC R18, c[0x0][0xb20] ;  /* 0x0002c800ff127b82 */ /* 0x000eb00000000800 */
[----:B------:R-:W4:Y:S01]  /*21f0*/  LDC R19, c[0x0][0xb0c] ;  /* 0x0002c300ff137b82 */ /* 0x000f220000000800 */
[----:B---3--:R-:W-:Y:S01]  /*2200*/  IMAD.HI.U32 R21, R0, R5, RZ ;  /* 0x0000000500157227 */ /* 0x008fe200078e00ff */
[----:B------:R-:W-:-:S03]  /*2210*/  ISETP.NE.AND P0, PT, R4, 0x1, PT ;  /* 0x000000010400780c */ /* 0x000fc60003f05270 */
[----:B------:R-:W-:-:S03]  /*2220*/  IMAD.HI.U32 R5, R9, R5, RZ ;  /* 0x0000000509057227 */ /* 0x000fc600078e00ff */
[----:B------:R-:W3:Y:S01]  /*2230*/  LDC.64 R2, c[0x0][0xb28] ;  /* 0x0002ca00ff027b82 */ /* 0x000ee20000000a00 */
[----:B-1----:R-:W-:-:S04]  /*2240*/  IMAD.HI.U32 R22, R8, R6, RZ ;  /* 0x0000000608167227 */ /* 0x002fc800078e00ff */
[----:B------:R-:W-:Y:S01]  /*2250*/  IMAD.HI.U32 R23, R10, R6, RZ ;  /* 0x000000060a177227 */ /* 0x000fe200078e00ff */
[----:B------:R-:W-:Y:S02]  /*2260*/  SHF.R.U32.HI R22, RZ, R7, R22 ;  /* 0x00000007ff167219 */ /* 0x000fe40000011616 */
[-C--:B--2---:R-:W-:Y:S02]  /*2270*/  SHF.R.U32.HI R21, RZ, R18.reuse, R21 ;  /* 0x00000012ff157219 */ /* 0x084fe40000011615 */
[----:B------:R-:W-:Y:S02]  /*2280*/  SHF.R.U32.HI R5, RZ, R18, R5 ;  /* 0x00000012ff057219 */ /* 0x000fe40000011605 */
[----:B------:R-:W-:Y:S02]  /*2290*/  SEL R21, R0, R21, !P0 ;  /* 0x0000001500157207 */ /* 0x000fe40004000000 */
[----:B------:R-:W-:Y:S02]  /*22a0*/  SHF.R.U32.HI R23, RZ, R7, R23 ;  /* 0x00000007ff177219 */ /* 0x000fe40000011617 */
[----:B----4-:R-:W-:-:S02]  /*22b0*/  ISETP.NE.AND P1, PT, R19, 0x1, PT ;  /* 0x000000011300780c */ /* 0x010fc40003f25270 */
[----:B------:R-:W-:Y:S02]  /*22c0*/  SEL R5, R9, R5, !P0 ;  /* 0x0000000509057207 */ /* 0x000fe40004000000 */
[----:B------:R-:W-:Y:S02]  /*22d0*/  SEL R22, R8, R22, !P1 ;  /* 0x0000001608167207 */ /* 0x000fe40004800000 */
[----:B------:R-:W-:Y:S01]  /*22e0*/  SEL R23, R10, R23, !P1 ;  /* 0x000000170a177207 */ /* 0x000fe20004800000 */
[----:B---3--:R-:W-:-:S04]  /*22f0*/  IMAD.HI.U32 R20, R21, R2, RZ ;  /* 0x0000000215147227 */ /* 0x008fc800078e00ff */
        /* <DEDUP_REMOVED lines=10> */
[----:B------:R-:W-:-:S04]  /*23a0*/  @!P0 IMAD.HI.U32 R7, R23, R2, RZ ;  /* 0x0000000217078227 */ /* 0x000fc800078e00ff */
[----:B------:R-:W-:Y:S01]  /*23b0*/  IMAD.MOV R2, RZ, RZ, -R6 ;  /* 0x000000ffff027224 */ /* 0x000fe200078e0a06 */
[----:B------:R-:W-:Y:S02]  /*23c0*/  @!P0 SHF.R.U32.HI R3, RZ, R3, R7 ;  /* 0x00000003ff038219 */ /* 0x000fe40000011607 */
[----:B------:R-:W-:Y:S01]  /*23d0*/  IADD3 R7, PT, PT, -R5, RZ, RZ ;  /* 0x000000ff05077210 */ /* 0x000fe20007ffe1ff */
[----:B------:R-:W-:Y:S01]  /*23e0*/  IMAD R2, R36, R2, R5 ;  /* 0x0000000224027224 */ /* 0x000fe200078e0205 */
        /* <DEDUP_REMOVED lines=10> */
.L_x_40:
[----:B------:R-:W1:Y:S02]  /*2490*/  LDCU UR8, c[0x0][0xb30] ;  /* 0x00016600ff0877ac */ /* 0x000e640008000800 */
[----:B-1----:R-:W-:-:S09]  /*24a0*/  UISETP.NE.AND UP0, UPT, UR8, 0x1, UPT ;  /* 0x000000010800788c */ /* 0x002fd2000bf05270 */
[----:B------:R-:W-:Y:S05]  /*24b0*/  BRA.U UP0, `(.L_x_41) ;  /* 0x0000000100407547 */ /* 0x000fea000b800000 */
[----:B------:R-:W1:Y:S08]  /*24c0*/  LDC.64 R4, c[0x0][0xb10] ;  /* 0x0002c400ff047b82 */ /* 0x000e700000000a00 */
[----:B------:R-:W2:Y:S08]  /*24d0*/  LDC.64 R2, c[0x0][0xb18] ;  /* 0x0002c600ff027b82 */ /* 0x000eb00000000a00 */
[----:B------:R-:W4:Y:S08]  /*24e0*/  LDC R6, c[0x0][0xb20] ;  /* 0x0002c800ff067b82 */ /* 0x000f300000000800 */
[----:B------:R-:W3:Y:S01]  /*24f0*/  LDC R7, c[0x0][0xb0c] ;  /* 0x0002c300ff077b82 */ /* 0x000ee20000000800 */
[----:B-1----:R-:W-:-:S05]  /*2500*/  IMAD.HI.U32 R4, R10, R4, RZ ;  /* 0x000000040a047227 */ /* 0x002fca00078e00ff */
[----:B------:R-:W-:Y:S01]  /*2510*/  SHF.R.U32.HI R4, RZ, R5, R4 ;  /* 0x00000005ff047219 */ /* 0x000fe20000011604 */
[----:B--2---:R-:W-:Y:S01]  /*2520*/  IMAD.HI.U32 R3, R9, R3, RZ ;  /* 0x0000000309037227 */ /* 0x004fe200078e00ff */
[----:B------:R-:W-:-:S04]  /*2530*/  ISETP.NE.AND P0, PT, R2, 0x1, PT ;  /* 0x000000010200780c */ /* 0x000fc80003f05270 */
[----:B----4-:R-:W-:-:S04]  /*2540*/  SHF.R.U32.HI R3, RZ, R6, R3 ;  /* 0x00000006ff037219 */ /* 0x010fc80000011603 */
[----:B------:R-:W-:Y:S02]  /*2550*/  SEL R3, R9, R3, !P0 ;  /* 0x0000000309037207 */ /* 0x000fe40004000000 */
[----:B---3--:R-:W-:-:S04]  /*2560*/  ISETP.NE.AND P1, PT, R7, 0x1, PT ;  /* 0x000000010700780c */ /* 0x008fc80003f25270 */
[----:B------:R-:W-:-:S05]  /*2570*/  SEL R4, R10, R4, !P1 ;  /* 0x000000040a047207 */ /* 0x000fca0004800000 */
[----:B------:R-:W-:Y:S02]  /*2580*/  IMAD.IADD R5, R3, 0x1, -R4 ;  /* 0x0000000103057824 */ /* 0x000fe400078e0a04 */
[----:B------:R-:W-:Y:S02]  /*2590*/  IMAD.IADD R3, R4, 0x1, -R3 ;  /* 0x0000000104037824 */ /* 0x000fe400078e0a03 */
[----:B------:R-:W-:Y:S02]  /*25a0*/  IMAD R10, R5, R7, R10 ;  /* 0x00000007050a7224 */ /* 0x000fe400078e020a */
[----:B------:R-:W-:-:S07]  /*25b0*/  IMAD R9, R3, R2, R9 ;  /* 0x0000000203097224 */ /* 0x000fce00078e0209 */
.L_x_41:
[----:B------:R-:W-:Y:S01]  /*25c0*/  VIADD R14, R14, 0x1 ;  /* 0x000000010e0e7836 */ /* 0x000fe20000000000 */
[----:B------:R-:W-:Y:S01]  /*25d0*/  UPLOP3.LUT UP5, UPT, UPT, UPT, UPT, 0x80, 0x8 ;  /* 0x000000000008789c */ /* 0x000fe20003faf070 */
[----:B------:R-:W-:Y:S02]  /*25e0*/  IMAD.IADD R23, R10, 0x1, R100 ;  /* 0x000000010a177824 */ /* 0x000fe400078e0264 */
[----:B------:R-:W-:Y:S01]  /*25f0*/  IMAD.IADD R22, R9, 0x1, R83 ;  /* 0x0000000109167824 */ /* 0x000fe200078e0253 */
[----:B------:R-:W-:-:S04]  /*2600*/  ISETP.NE.AND P0, PT, R14, 0x2, PT ;  /* 0x000000020e00780c */ /* 0x000fc80003f05270 */
[----:B------:R-:W-:Y:S02]  /*2610*/  SEL R2, RZ, 0x1, P0 ;  /* 0x00000001ff027807 */ /* 0x000fe40000000000 */
[----:B------:R-:W-:Y:S02]  /*2620*/  SEL R14, R14, RZ, P0 ;  /* 0x000000ff0e0e7207 */ /* 0x000fe40000000000 */
[----:B------:R-:W-:Y:S01]  /*2630*/  LOP3.LUT R13, R13, R2, RZ, 0x3c, !PT ;  /* 0x000000020d0d7212 */ /* 0x000fe200078e3cff */
[----:B------:R-:W-:Y:S06]  /*2640*/  @P2 BRA `(.L_x_42) ;  /* 0xfffffff000542947 */ /* 0x000fec000383ffff */
[----:B------:R-:W-:Y:S01]  /*2650*/  UIADD3 UR6, UPT, UPT, UR6, 0x40, URZ ;  /* 0x0000004006067890 */ /* 0x000fe2000fffe0ff */
[----:B------:R-:W-:-:S03]  /*2660*/  SHF.L.U32 R2, R15, 0x1f, RZ ;  /* 0x0000001f0f027819 */ /* 0x000fc600000006ff */
[----:B------:R-:W-:-:S09]  /*2670*/  ULEA UR4, UR23, UR6, 0x3 ;  /* 0x0000000617047291 */ /* 0x000fd2000f8e18ff */
[----:B------:R-:W1:Y:S02]  /*2680*/  SYNCS.PHASECHK.TRANS64.TRYWAIT P0, [UR4], R2 ;  /* 0x00000002ff0075a7 */ /* 0x000e640008001104 */
[----:B-1----:R-:W-:Y:S05]  /*2690*/  @!P0 BRA `(.L_x_43) ;  /* 0x0000008000a48947 */ /* 0x002fea0003800000 */
.L_x_239:
[----:B------:R-:W-:-:S04]  /*26a0*/  UIADD3 UR5, UPT, UPT, UR23, 0x1, URZ ;  /* 0x0000000117057890 */ /* 0x000fc8000fffe0ff */
[----:B------:R-:W-:-:S04]  /*26b0*/  UISETP.NE.AND UP0, UPT, UR5, 0x8, UPT ;  /* 0x000000080500788c */ /* 0x000fc8000bf05270 */
[----:B------:R-:W-:Y:S02]  /*26c0*/  USEL UR7, URZ, 0x1, UP0 ;  /* 0x00000001ff077887 */ /* 0x000fe40008000000 */
[----:B------:R-:W-:-:S04]  /*26d0*/  USEL UR5, UR5, URZ, UP0 ;  /* 0x000000ff05057287 */ /* 0x000fc80008000000 */
[----:B------:R-:W-:Y:S01]  /*26e0*/  ULEA UR4, UR5, UR6, 0x3 ;  /* 0x0000000605047291 */ /* 0x000fe2000f8e18ff */
[----:B-1----:R-:W-:-:S04]  /*26f0*/  LOP3.LUT R2, R15, UR7, RZ, 0x3c, !PT ;  /* 0x000000070f027c12 */ /* 0x002fc8000f8e3cff */
[----:B------:R-:W-:-:S04]  /*2700*/  SHF.L.U32 R3, R2, 0x1f, RZ ;  /* 0x0000001f02037819 */ /* 0x000fc800000006ff */
[----:B------:R-:W1:Y:S02]  /*2710*/  SYNCS.PHASECHK.TRANS64.TRYWAIT P0, [UR4], R3 ;  /* 0x00000003ff0075a7 */ /* 0x000e640008001104 */
[----:B-1----:R-:W-:Y:S05]  /*2720*/  @!P0 BRA `(.L_x_44) ;  /* 0x0000008000988947 */ /* 0x002fea0003800000 */
.L_x_241:
[----:B------:R-:W-:-:S04]  /*2730*/  UIADD3 UR5, UPT, UPT, UR5, 0x1, URZ ;  /* 0x0000000105057890 */ /* 0x000fc8000fffe0ff */
[----:B------:R-:W-:-:S04]  /*2740*/  UISETP.NE.AND UP0, UPT, UR5, 0x8, UPT ;  /* 0x000000080500788c */ /* 0x000fc8000bf05270 */
[----:B------:R-:W-:Y:S02]  /*2750*/  USEL UR7, URZ, 0x1, UP0 ;  /* 0x00000001ff077887 */ /* 0x000fe40008000000 */
[----:B------:R-:W-:-:S04]  /*2760*/  USEL UR5, UR5, URZ, UP0 ;  /* 0x000000ff05057287 */ /* 0x000fc80008000000 */
[----:B------:R-:W-:Y:S01]  /*2770*/  ULEA UR4, UR5, UR6, 0x3 ;  /* 0x0000000605047291 */ /* 0x000fe2000f8e18ff */
[----:B------:R-:W-:-:S04]  /*2780*/  LOP3.LUT R2, R2, UR7, RZ, 0x3c, !PT ;  /* 0x0000000702027c12 */ /* 0x000fc8000f8e3cff */
[----:B-1----:R-:W-:-:S04]  /*2790*/  SHF.L.U32 R3, R2, 0x1f, RZ ;  /* 0x0000001f02037819 */ /* 0x002fc800000006ff */
[----:B------:R-:W1:Y:S02]  /*27a0*/  SYNCS.PHASECHK.TRANS64.TRYWAIT P0, [UR4], R3 ;  /* 0x00000003ff0075a7 */ /* 0x000e640008001104 */
[----:B-1----:R-:W-:Y:S05]  /*27b0*/  @!P0 BRA `(.L_x_45) ;  /* 0x00000080008c8947 */ /* 0x002fea0003800000 */
.L_x_243:
        /* <DEDUP_REMOVED lines=9> */
.L_x_245:
        /* <DEDUP_REMOVED lines=9> */
.L_x_247:
        /* <DEDUP_REMOVED lines=9> */
.L_x_249:
        /* <DEDUP_REMOVED lines=9> */
.L_x_251:
[----:B------:R-:W-:-:S04]  /*2a00*/  UIADD3 UR5, UPT, UPT, UR5, 0x1, URZ ;  /* 0x0000000105057890 */ /* 0x000fc8000fffe0ff */
[----:B------:R-:W-:-:S04]  /*2a10*/  UISETP.NE.AND UP0, UPT, UR5, 0x8, UPT ;  /* 0x000000080500788c */ /* 0x000fc8000bf05270 */
[----:B------:R-:W-:Y:S02]  /*2a20*/  USEL UR4, URZ, 0x1, UP0 ;  /* 0x00000001ff047887 */ /* 0x000fe40008000000 */
[----:B------:R-:W-:-:S04]  /*2a30*/  USEL UR5, UR5, URZ, UP0 ;  /* 0x000000ff05057287 */ /* 0x000fc80008000000 */
[----:B------:R-:W-:Y:S01]  /*2a40*/  ULEA UR5, UR5, UR6, 0x3 ;  /* 0x0000000605057291 */ /* 0x000fe2000f8e18ff */
[----:B------:R-:W-:-:S04]  /*2a50*/  LOP3.LUT R2, R2, UR4, RZ, 0x3c, !PT ;  /* 0x0000000402027c12 */ /* 0x000fc8000f8e3cff */
[----:B------:R-:W-:Y:S01]  /*2a60*/  SHF.L.U32 R2, R2, 0x1f, RZ ;  /* 0x0000001f02027819 */ /* 0x000fe200000006ff */
[----:B-1-3--:R-:W-:-:S07]  /*2a70*/  IMAD.U32 R0, RZ, RZ, UR5 ;  /* 0x00000005ff007e24 */ /* 0x00afce000f8e00ff */
.L_x_50:
[----:B-1----:R1:W2:Y:S02]  /*2a80*/  SYNCS.PHASECHK.TRANS64.TRYWAIT P0, [R0+URZ], R2 ;  /* 0x00000002000075a7 */ /* 0x0022a400080011ff */
[----:B--2---:R-:W-:Y:S05]  /*2a90*/  @!P0 NANOSLEEP.SYNCS 0x989680 ;  /* 0x009896800000895d */ /* 0x004fea0003900000 */
[----:B------:R-:W2:Y:S02]  /*2aa0*/  @!P0 SYNCS.PHASECHK.TRANS64 P0, [R0+URZ], R2 ;  /* 0x00000002000085a7 */ /* 0x000ea400080010ff */
[----:B--2---:R-:W-:Y:S05]  /*2ab0*/  @P0 EXIT ;  /* 0x000000000000094d */ /* 0x004fea0003800000 */
[----:B------:R-:W-:Y:S05]  /*2ac0*/  BRA `(.L_x_50) ;  /* 0xfffffffc00ec7947 */ /* 0x000fea000383ffff */
.L_x_22:
[----:B------:R-:W-:-:S04]  /*2ad0*/  UISETP.NE.AND UP1, UPT, UR37, URZ, UPT ;  /* 0x000000ff2500728c */ /* 0x000fc8000bf25270 */
[----:B------:R-:W-:-:S09]  /*2ae0*/  UISETP.NE.OR UP1, UPT, UR10, 0x1, UP1 ;  /* 0x000000010a00788c */ /* 0x000fd20008f25670 */
[----:B------:R-:W-:Y:S05]  /*2af0*/  BRA.U UP1, `(.L_x_51) ;  /* 0x00000005014c7547 */ /* 0x000fea000b800000 */
[----:B------:R-:W-:Y:S01]  /*2b00*/  HFMA2 R11, -RZ, RZ, 0, 0 ;  /* 0x00000000ff0b7431 */ /* 0x000fe200000001ff */
[----:B------:R-:W-:Y:S01]  /*2b10*/  ISETP.GE.U32.AND P2, PT, R10, 0x2, PT ;  /* 0x000000020a00780c */ /* 0x000fe20003f46070 */
[----:B------:R-:W-:Y:S01]  /*2b20*/  IMAD.MOV.U32 R12, RZ, RZ, 0x1 ;  /* 0x00000001ff0c7424 */ /* 0x000fe200078e00ff */
[----:B------:R-:W-:Y:S01]  /*2b30*/  CS2R R8, SRZ ;  /* 0x0000000000087805 */ /* 0x000fe2000001ff00 */
[----:B------:R-:W-:Y:S01]  /*2b40*/  IMAD.MOV.U32 R3, RZ, RZ, RZ ;  /* 0x000000ffff037224 */ /* 0x000fe200078e00ff */
[----:B------:R-:W-:Y:S01]  /*2b50*/  UMOV UR4, 0x400 ;  /* 0x0000040000047882 */ /* 0x000fe20000000000 */
[----:B------:R-:W-:Y:S01]  /*2b60*/  UMOV UR6, URZ ;  /* 0x000000ff00067c82 */ /* 0x000fe20008000000 */
[----:B------:R-:W-:-:S12]  /*2b70*/  ULEA UR37, UR37, UR4, 0x18 ;  /* 0x0000000425257291 */ /* 0x000fd8000f8ec0ff */
.L_x_55:
[----:B------:R-:W-:Y:S02]  /*2b80*/  LEA R0, R3, UR37, 0x3 ;  /* 0x0000002503007c11 */ /* 0x000fe4000f8e18ff */
[----:B------:R-:W-:-:S03]  /*2b90*/  SHF.L.U32 R4, R8, 0x1f, RZ ;  /* 0x0000001f08047819 */ /* 0x000fc600000006ff */
[----:B------:R-:W-:Y:S01]  /*2ba0*/  VIADD R5, R0, 0x140 ;  /* 0x0000014000057836 */ /* 0x000fe20000000000 */
[----:B------:R-:W1:Y:S02]  /*2bb0*/  SYNCS.PHASECHK.TRANS64.TRYWAIT P0, [R0+URZ+0x130], R4 ;  /* 0x00013004000075a7 */ /* 0x000e6400080011ff */
[----:B-1----:R-:W-:Y:S05]  /*2bc0*/  @!P0 BRA `(.L_x_52) ;  /* 0x0000008000008947 */ /* 0x002fea0003800000 */
.L_x_252:
[----:B------:R-:W-:Y:S01]  /*2bd0*/  ULEA UR5, UR6, UR37, 0x3 ;  /* 0x0000002506057291 */ /* 0x000fe2000f8e18ff */
[----:B-1----:R-:W-:Y:S01]  /*2be0*/  PRMT R0, RZ, 0x654, R5 ;  /* 0x00000654ff007816 */ /* 0x002fe20000000005 */
[----:B------:R-:W-:Y:S01]  /*2bf0*/  @!P2 IMAD.MOV.U32 R4, RZ, RZ, 0x10 ;  /* 0x00000010ff04a424 */ /* 0x000fe200078e00ff */
[----:B------:R-:W-:Y:S01]  /*2c00*/  SHF.L.U32 R5, R12, 0x1f, RZ ;  /* 0x0000001f0c057819 */ /* 0x000fe200000006ff */
[----:B------:R-:W-:Y:S01]  /*2c10*/  UIADD3 UR4, UPT, UPT, UR5, 0xd0, URZ ;  /* 0x000000d005047890 */ /* 0x000fe2000fffe0ff */
[----:B------:R1:W-:Y:S05]  /*2c20*/  SYNCS.ARRIVE.TRANS64.RED.A1T0 RZ, [R0+URZ], RZ ;  /* 0x000000ff00ff79a7 */ /* 0x0003ea00081004ff */
[----:B------:R-:W-:Y:S01]  /*2c30*/  IMAD.U32 R6, RZ, RZ, UR4 ;  /* 0x00000004ff067e24 */ /* 0x000fe2000f8e00ff */
[----:B------:R-:W2:Y:S04]  /*2c40*/  SYNCS.PHASECHK.TRANS64.TRYWAIT P0, [UR5+0xe0], R5 ;  /* 0x0000e005ff0075a7 */ /* 0x000ea80008001105 */
[----:B------:R-:W-:Y:S01]  /*2c50*/  PRMT R6, R10, 0x654, R6 ;  /* 0x000006540a067816 */ /* 0x000fe20000000006 */
[----:B-12---:R-:W-:Y:S06]  /*2c60*/  @!P0 BRA `(.L_x_53) ;  /* 0x0000007c00ec8947 */ /* 0x006fec0003800000 */
.L_x_254:
[----:B------:R-:W-:Y:S01]  /*2c70*/  ULEA UR4, UR6, UR37, 0x4 ;  /* 0x0000002506047291 */ /* 0x000fe2000f8e20ff */
[----:B------:R-:W-:Y:S01]  /*2c80*/  SEL R2, R6, R2, !P2 ;  /* 0x0000000206027207 */ /* 0x000fe20005000000 */
[----:B------:R-:W-:Y:S01]  /*2c90*/  UIADD3 UR5, UPT, UPT, UR5, 0xd0, URZ ;  /* 0x000000d005057890 */ /* 0x000fe2000fffe0ff */
[----:B-1----:R-:W-:Y:S01]  /*2ca0*/  LEA R0, R11, UR37, 0x3 ;  /* 0x000000250b007c11 */ /* 0x002fe2000f8e18ff */
[----:B------:R-:W-:Y:S01]  /*2cb0*/  UIADD3 UR4, UPT, UPT, UR4, 0x160, URZ ;  /* 0x0000016004047890 */ /* 0x000fe2000fffe0ff */
[----:B------:R1:W-:Y:S01]  /*2cc0*/  @!P2 SYNCS.ARRIVE.TRANS64.RED RZ, [R2+URZ], R4 ;  /* 0x0000000402ffa9a7 */ /* 0x0003e200080004ff */
[----:B------:R-:W-:Y:S01]  /*2cd0*/  UIADD3 UR6, UPT, UPT, UR6, 0x1, URZ ;  /* 0x0000000106067890 */ /* 0x000fe2000fffe0ff */
[----:B------:R-:W-:-:S03]  /*2ce0*/  VIADD R3, R3, 0x1 ;  /* 0x0000000103037836 */ /* 0x000fc60000000000 */
[----:B------:R-:W-:Y:S02]  /*2cf0*/  UISETP.NE.AND UP0, UPT, UR6, 0x2, UPT ;  /* 0x000000020600788c */ /* 0x000fe4000bf05270 */
[----:B------:R-:W-:Y:S01]  /*2d00*/  ISETP.NE.AND P0, PT, R3, 0x2, PT ;  /* 0x000000020300780c */ /* 0x000fe20003f05270 */
[----:B------:R-:W-:Y:S06]  /*2d10*/  UGETNEXTWORKID.BROADCAST [UR4], [UR5] ;  /* 0x00000000040073ca */ /* 0x000fec0008000100 */
[----:B------:R-:W-:Y:S02]  /*2d20*/  USEL UR4, URZ, 0x1, UP0 ;  /* 0x00000001ff047887 */ /* 0x000fe40008000000 */
[----:B------:R-:W-:-:S04]  /*2d30*/  USEL UR6, UR6, URZ, UP0 ;  /* 0x000000ff06067287 */ /* 0x000fc80008000000 */
[----:B------:R-:W-:Y:S02]  /*2d40*/  LOP3.LUT R12, R12, UR4, RZ, 0x3c, !PT ;  /* 0x000000040c0c7c12 */ /* 0x000fe4000f8e3cff */
[----:B-1----:R-:W-:-:S04]  /*2d50*/  SHF.L.U32 R4, R9, 0x1f, RZ ;  /* 0x0000001f09047819 */ /* 0x002fc800000006ff */
[----:B------:R-:W1:Y:S02]  /*2d60*/  SYNCS.PHASECHK.TRANS64.TRYWAIT P1, [R0+URZ+0xd0], R4 ;  /* 0x0000d004000075a7 */ /* 0x000e6400080211ff */
[----:B-1----:R-:W-:Y:S05]  /*2d70*/  @!P1 BRA `(.L_x_54) ;  /* 0x0000007c00c09947 */ /* 0x002fea0003800000 */
.L_x_255:
[----:B-1----:R-:W-:Y:S01]  /*2d80*/  LEA R4, R11, UR37, 0x4 ;  /* 0x000000250b047c11 */ /* 0x002fe2000f8e20ff */
[----:B------:R-:W-:Y:S01]  /*2d90*/  VIADD R0, R0, 0xe0 ;  /* 0x000000e000007836 */ /* 0x000fe20000000000 */
[----:B------:R-:W-:Y:S01]  /*2da0*/  SEL R3, R3, RZ, P0 ;  /* 0x000000ff03037207 */ /* 0x000fe20000000000 */
[----:B------:R-:W-:-:S03]  /*2db0*/  VIADD R11, R11, 0x1 ;  /* 0x000000010b0b7836 */ /* 0x000fc60000000000 */
[----:B------:R-:W1:Y:S01]  /*2dc0*/  LDS.128 R4, [R4+0x160] ;  /* 0x0001600004047984 */ /* 0x000e620000000c00 */
[----:B------:R-:W-:Y:S02]  /*2dd0*/  PRMT R0, RZ, 0x654, R0 ;  /* 0x00000654ff007816 */ /* 0x000fe40000000000 */
[C---:B------:R-:W-:Y:S01]  /*2de0*/  ISETP.NE.AND P1, PT, R11.reuse, 0x2, PT ;  /* 0x000000020b00780c */ /* 0x040fe20003f25270 */
[----:B------:R-:W-:Y:S01]  /*2df0*/  @!PT LDS RZ, [RZ] ;  /* 0x00000000fffff984 */ /* 0x000fe20000000800 */
[----:B------:R-:W-:Y:S01]  /*2e00*/  @!PT LDS RZ, [RZ] ;  /* 0x00000000fffff984 */ /* 0x000fe20000000800 */
[----:B------:R-:W-:Y:S01]  /*2e10*/  @!PT LDS RZ, [RZ] ;  /* 0x00000000fffff984 */ /* 0x000fe20000000800 */
[----:B------:R-:W-:Y:S01]  /*2e20*/  @!PT LDS RZ, [RZ] ;  /* 0x00000000fffff984 */ /* 0x000fe20000000800 */
[----:B------:R2:W-:Y:S06]  /*2e30*/  MEMBAR.ALL.CTA ;  /* 0x0000000000007992 */ /* 0x0005ec0000008000 */
[----:B--2---:R-:W2:Y:S01]  /*2e40*/  FENCE.VIEW.ASYNC.S ;  /* 0x00000000000073c6 */ /* 0x004ea20000000000 */
[----:B------:R-:W-:Y:S01]  /*2e50*/  SEL R11, R11, RZ, P1 ;  /* 0x000000ff0b0b7207 */ /* 0x000fe20000800000 */
[----:B--2---:R2:W-:Y:S01]  /*2e60*/  SYNCS.ARRIVE.TRANS64.RED.A1T0 RZ, [R0+URZ], RZ ;  /* 0x000000ff00ff79a7 */ /* 0x0045e200081004ff */
[----:B-1----:R-:W-:-:S02]  /*2e70*/  LOP3.LUT P3, RZ, R6, 0x1, RZ, 0xc0, !PT ;  /* 0x0000000106ff7812 */ /* 0x002fc4000786c0ff */
[----:B------:R-:W-:-:S04]  /*2e80*/  SEL R4, RZ, 0x1, P1 ;  /* 0x00000001ff047807 */ /* 0x000fc80000800000 */
[----:B------:R-:W-:Y:S02]  /*2e90*/  LOP3.LUT R9, R9, R4, RZ, 0x3c, !PT ;  /* 0x0000000409097212 */ /* 0x000fe400078e3cff */
[----:B--2---:R-:W-:-:S04]  /*2ea0*/  SEL R0, RZ, 0x1, P0 ;  /* 0x00000001ff007807 */ /* 0x004fc80000000000 */
[----:B------:R-:W-:Y:S01]  /*2eb0*/  LOP3.LUT R8, R8, R0, RZ, 0x3c, !PT ;  /* 0x0000000008087212 */ /* 0x000fe200078e3cff */
[----:B------:R-:W-:Y:S06]  /*2ec0*/  @P3 BRA `(.L_x_55) ;  /* 0xfffffffc002c3947 */ /* 0x000fec000383ffff */
[----:B------:R-:W-:Y:S01]  /*2ed0*/  ULEA UR5, UR6, UR37, 0x3 ;  /* 0x0000002506057291 */ /* 0x000fe2000f8e18ff */
[----:B------:R-:W-:-:S08]  /*2ee0*/  SHF.L.U32 R2, R12, 0x1f, RZ ;  /* 0x0000001f0c027819 */ /* 0x000fd000000006ff */
[----:B------:R-:W1:Y:S02]  /*2ef0*/  SYNCS.PHASECHK.TRANS64 P0, [UR5+0xe0], R2 ;  /* 0x0000e002ff0075a7 */ /* 0x000e640008001005 */
[----:B-1----:R-:W-:Y:S05]  /*2f00*/  @P0 BRA `(.L_x_56) ;  /* 0x0000000000080947 */ /* 0x002fea0003800000 */
[----:B------:R-:W1:Y:S02]  /*2f10*/  SYNCS.PHASECHK.TRANS64.TRYWAIT P0, [UR5+0xe0], R2 ;  /* 0x0000e002ff0075a7 */ /* 0x000e640008001105 */
[----:B-1----:R-:W-:Y:S05]  /*2f20*/  @!P0 BRA `(.L_x_57) ;  /* 0x0000007c00688947 */ /* 0x002fea0003800000 */
.L_x_56:
[----:B------:R-:W-:-:S04]  /*2f30*/  UIADD3 UR4, UPT, UPT, UR6, 0x1, URZ ;  /* 0x0000000106047890 */ /* 0x000fc8000fffe0ff */
[----:B------:R-:W-:-:S04]  /*2f40*/  UISETP.NE.AND UP0, UPT, UR4, 0x2, UPT ;  /* 0x000000020400788c */ /* 0x000fc8000bf05270 */
[----:B------:R-:W-:Y:S02]  /*2f50*/  USEL UR7, URZ, 0x1, UP0 ;  /* 0x00000001ff077887 */ /* 0x000fe40008000000 */
[----:B------:R-:W-:-:S04]  /*2f60*/  USEL UR4, UR4, URZ, UP0 ;  /* 0x000000ff04047287 */ /* 0x000fc80008000000 */
[----:B------:R-:W-:Y:S01]  /*2f70*/  ULEA UR4, UR4, UR37, 0x3 ;  /* 0x0000002504047291 */ /* 0x000fe2000f8e18ff */
[----:B-1----:R-:W-:-:S04]  /*2f80*/  LOP3.LUT R2, R12, UR7, RZ, 0x3c, !PT ;  /* 0x000000070c027c12 */ /* 0x002fc8000f8e3cff */
[----:B------:R-:W-:-:S04]  /*2f90*/  SHF.L.U32 R0, R2, 0x1f, RZ ;  /* 0x0000001f02007819 */ /* 0x000fc800000006ff */
[----:B------:R-:W1:Y:S02]  /*2fa0*/  SYNCS.PHASECHK.TRANS64 P0, [UR4+0xe0], R0 ;  /* 0x0000e000ff0075a7 */ /* 0x000e640008001004 */
[----:B-1----:R-:W-:Y:S05]  /*2fb0*/  @P0 EXIT ;  /* 0x000000000000094d */ /* 0x002fea0003800000 */
[----:B------:R-:W-:Y:S02]  /*2fc0*/  SHF.L.U32 R2, R2, 0x1f, RZ ;  /* 0x0000001f02027819 */ /* 0x000fe400000006ff */
[----:B------:R-:W-:-:S07]  /*2fd0*/  MOV R0, UR4 ;  /* 0x0000000400007c02 */ /* 0x000fce0008000f00 */
.L_x_58:
[----:B-1----:R1:W2:Y:S02]  /*2fe0*/  SYNCS.PHASECHK.TRANS64.TRYWAIT P0, [R0+URZ+0xe0], R2 ;  /* 0x0000e002000075a7 */ /* 0x0022a400080011ff */
[----:B--2---:R-:W-:Y:S05]  /*2ff0*/  @!P0 NANOSLEEP.SYNCS 0x989680 ;  /* 0x009896800000895d */ /* 0x004fea0003900000 */
[----:B------:R-:W2:Y:S02]  /*3000*/  @!P0 SYNCS.PHASECHK.TRANS64 P0, [R0+URZ+0xe0], R2 ;  /* 0x0000e002000085a7 */ /* 0x000ea400080010ff */
[----:B--2---:R-:W-:Y:S05]  /*3010*/  @P0 EXIT ;  /* 0x000000000000094d */ /* 0x004fea0003800000 */
[----:B------:R-:W-:Y:S05]  /*3020*/  BRA `(.L_x_58) ;  /* 0xfffffffc00ec7947 */ /* 0x000fea000383ffff */
.L_x_51:
[----:B------:R-:W-:Y:S05]  /*3030*/  BRA.U UP4, `(.L_x_59) ;  /* 0x0000001104d87547 */ /* 0x000fea000b800000 */
[----:B------:R-:W-:Y:S01]  /*3040*/  UMOV UR6, 0x40 ;  /* 0x0000004000067882 */ /* 0x000fe20000000000 */
[----:B------:R-:W-:Y:S01]  /*3050*/  NOP ;  /* 0x0000000000007918 */ /* 0x000fe20000000000 */
[----:B------:R-:W-:Y:S01]  /*3060*/  ULEA UR6, UR37, UR6, 0x18 ;  /* 0x0000000625067291 */ /* 0x000fe2000f8ec0ff */
[----:B------:R-:W-:Y:S02]  /*3070*/  UMOV UR7, 0x400 ;  /* 0x0000040000077882 */ /* 0x000fe40000000000 */
[----:B------:R-:W-:-:S06]  /*3080*/  ULEA UR37, UR37, UR7, 0x18 ;  /* 0x0000000725257291 */ /* 0x000fcc000f8ec0ff */
[----:B------:R-:W1:Y:S02]  /*3090*/  LDS.U8 R2, [UR6+0x1c] ;  /* 0x00001c06ff027984 */ /* 0x000e640008000000 */
[----:B-1----:R-:W-:-:S13]  /*30a0*/  ISETP.NE.AND P0, PT, R2, RZ, PT ;  /* 0x000000ff0200720c */ /* 0x002fda0003f05270 */
[----:B------:R-:W-:Y:S05]  /*30b0*/  @P0 BRA `(.L_x_60) ;  /* 0x0000000400080947 */ /* 0x000fea0003800000 */
[----:B------:R-:W-:Y:S02]  /*30c0*/  UISETP.NE.U32.AND UP0, UPT, UR5, 0x1, UPT ;  /* 0x000000010500788c */ /* 0x000fe4000bf05070 */
[----:B------:R-:W-:-:S07]  /*30d0*/  UIADD3 UR8, UPT, UPT, UR6, 0x8, URZ ;  /* 0x0000000806087890 */ /* 0x000fce000fffe0ff */
[----:B------:R-:W-:Y:S05]  /*30e0*/  BRA.U !UP0, `(.L_x_61) ;  /* 0x00000001089c7547 */ /* 0x000fea000b800000 */
[----:B------:R-:W-:Y:S01]  /*30f0*/  ELECT P0, URZ, PT ;  /* 0x0000000000ff782f */ /* 0x000fe20003800000 */
[----:B------:R-:W-:-:S12]  /*3100*/  BSSY B0, `(.L_x_61) ;  /* 0x0000025000007945 */ /* 0x000fd80003800000 */
[----:B------:R-:W-:Y:S05]  /*3110*/  @!P0 BRA `(.L_x_62) ;  /* 0x00000000008c8947 */ /* 0x000fea0003800000 */
[----:B------:R-:W-:-:S05]  /*3120*/  UMOV UR7, 0x10 ;  /* 0x0000001000077882 */ /* 0x000fca0000000000 */
[----:B------:R-:W-:Y:S04]  /*3130*/  DEPBAR.LE SB1, 0x36 ;  /* 0x00009d800000791a */ /* 0x000fe80000000000 */
[----:B------:R-:W1:Y:S02]  /*3140*/  UTCATOMSWS.2CTA.FIND_AND_SET.ALIGN UP1, UR7, UR7 ;  /* 0x00000007000775e3 */ /* 0x000e640008220800 */
[----:B-1----:R-:W-:Y:S01]  /*3150*/  MOV R10, UR7 ;  /* 0x00000007000a7c02 */ /* 0x002fe20008000f00 */
[----:B------:R-:W-:Y:S06]  /*3160*/  BRA.U UP1, `(.L_x_63) ;  /* 0x0000000101187547 */ /* 0x000fec000b800000 */
.L_x_64:
[----:B------:R-:W-:Y:S05]  /*3170*/  NANOSLEEP 0x64 ;  /* 0x000000640000795d */ /* 0x000fea0003800000 */
[----:B------:R-:W-:-:S05]  /*3180*/  UMOV UR7, 0x10 ;  /* 0x0000001000077882 */ /* 0x000fca0000000000 */
[----:B------:R-:W-:Y:S04]  /*3190*/  DEPBAR.LE SB1, 0x36 ;  /* 0x00009d800000791a */ /* 0x000fe80000000000 */
[----:B------:R-:W1:Y:S02]  /*31a0*/  UTCATOMSWS.2CTA.FIND_AND_SET.ALIGN UP1, UR7, UR7 ;  /* 0x00000007000775e3 */ /* 0x000e640008220800 */
[----:B-1----:R-:W-:Y:S01]  /*31b0*/  MOV R10, UR7 ;  /* 0x00000007000a7c02 */ /* 0x002fe20008000f00 */
[----:B------:R-:W-:Y:S05]  /*31c0*/  BRA.U !UP1, `(.L_x_64) ;  /* 0xfffffffd09e87547 */ /* 0x000fea000b83ffff */
.L_x_63:
[----:B------:R-:W1:Y:S01]  /*31d0*/  LDS R5, [UR6+0x10] ;  /* 0x00001006ff057984 */ /* 0x000e620008000800 */
[----:B------:R-:W-:Y:S01]  /*31e0*/  IMAD.U32 R3, RZ, RZ, UR37 ;  /* 0x00000025ff037e24 */ /* 0x000fe2000f8e00ff */
[----:B------:R-:W-:-:S03]  /*31f0*/  MOV R2, UR4 ;  /* 0x0000000400027c02 */ /* 0x000fc60008000f00 */
[----:B------:R-:W-:Y:S01]  /*3200*/  VIADD R3, R3, 0x180 ;  /* 0x0000018003037836 */ /* 0x000fe20000000000 */
[----:B-1----:R-:W-:-:S04]  /*3210*/  SHF.L.U32 R5, R5, 0x1f, RZ ;  /* 0x0000001f05057819 */ /* 0x002fc800000006ff */
[----:B------:R-:W1:Y:S02]  /*3220*/  SYNCS.PHASECHK.TRANS64.TRYWAIT P0, [UR6+0x8], R5 ;  /* 0x00000805ff0075a7 */ /* 0x000e640008001106 */
[----:B-1----:R-:W-:Y:S05]  /*3230*/  @P0 BRA `(.L_x_65) ;  /* 0x0000000000080947 */ /* 0x002fea0003800000 */
[----:B------:R-:W1:Y:S02]  /*3240*/  SYNCS.PHASECHK.TRANS64.TRYWAIT P0, [UR6+0x8], R5 ;  /* 0x00000805ff0075a7 */ /* 0x000e640008001106 */
[----:B-1----:R-:W-:Y:S05]  /*3250*/  @!P0 BRA `(.L_x_66) ;  /* 0x0000007800b48947 */ /* 0x002fea0003800000 */
.L_x_65:
[----:B-1----:R-:W-:Y:S01]  /*3260*/  HFMA2 R4, -RZ, RZ, 0, 5.9604644775390625e-08 ;  /* 0x00000001ff047431 */ /* 0x002fe200000001ff */
[----:B------:R-:W-:Y:S01]  /*3270*/  UPRMT UR7, UR4, 0x654, UR8 ;  /* 0x0000065404077896 */ /* 0x000fe20008000008 */
[----:B------:R-:W-:Y:S01]  /*3280*/  IMAD.MOV.U32 R7, RZ, RZ, 0xffff ;  /* 0x0000ffffff077424 */ /* 0x000fe200078e00ff */
[----:B------:R-:W-:Y:S01]  /*3290*/  PRMT R2, R2, 0x654, R3 ;  /* 0x0000065402027816 */ /* 0x000fe20000000003 */
[----:B------:R-:W-:Y:S02]  /*32a0*/  IMAD.MOV.U32 R5, RZ, RZ, 0x4 ;  /* 0x00000004ff057424 */ /* 0x000fe400078e00ff */
[----:B------:R-:W-:Y:S01]  /*32b0*/  IMAD.SHL.U32 R9, R10, 0x20, RZ ;  /* 0x000000200a097824 */ /* 0x000fe200078e00ff */
[----:B------:R-:W-:Y:S02]  /*32c0*/  MOV R3, UR7 ;  /* 0x0000000700037c02 */ /* 0x000fe40008000f00 */
[-C--:B------:R-:W-:Y:S01]  /*32d0*/  SHF.L.U32 R7, R7, R10.reuse, RZ ;  /* 0x0000000a07077219 */ /* 0x080fe200000006ff */
[----:B------:R1:W-:Y:S01]  /*32e0*/  SYNCS.ARRIVE.TRANS64.RED RZ, [UR7], R5 ;  /* 0x00000005ffff79a7 */ /* 0x0003e20008000407 */
[----:B------:R-:W-:Y:S01]  /*32f0*/  SHF.L.U32 R6, R4, R10, RZ ;  /* 0x0000000a04067219 */ /* 0x000fe200000006ff */
[----:B------:R1:W-:Y:S04]  /*3300*/  STS [UR37+0x180], R9 ;  /* 0x00018009ff007988 */ /* 0x0003e80008000825 */
[----:B------:R1:W-:Y:S04]  /*3310*/  STAS [R2.64], R10 ;  /* 0x0000000a02007dbd */ /* 0x0003e8000c0008ff */
[----:B------:R1:W-:Y:S04]  /*3320*/  ATOMS.OR RZ, [UR6+0x14], R7 ;  /* 0x00001407ffff798c */ /* 0x0003e8000b000006 */
[----:B------:R1:W-:Y:S04]  /*3330*/  ATOMS.OR RZ, [UR6+0x18], R6 ;  /* 0x00001806ffff798c */ /* 0x0003e8000b000006 */
[----:B------:R1:W-:Y:S02]  /*3340*/  ATOMS.XOR RZ, [UR6+0x10], R4 ;  /* 0x00001004ffff798c */ /* 0x0003e4000b800006 */
.L_x_62:
[----:B------:R-:W-:Y:S05]  /*3350*/  BSYNC B0 ;  /* 0x0000000000007941 */ /* 0x000fea0003800000 */
.L_x_61:
[----:B------:R-:W-:Y:S05]  /*3360*/  BRA.U UP0, `(.L_x_67) ;  /* 0x00000001006c7547 */ /* 0x000fea000b800000 */
[----:B------:R-:W-:-:S03]  /*3370*/  UMOV UR7, 0xffffffff ;  /* 0xffffffff00077882 */ /* 0x000fc60000000000 */
[----:B------:R-:W-:Y:S05]  /*3380*/  BRA.DIV UR7, `(.L_x_68) ;  /* 0x0000007a07807947 */ /* 0x000fea000b800000 */
[----:B------:R-:W-:-:S13]  /*3390*/  ELECT P6, URZ, PT ;  /* 0x0000000000ff782f */ /* 0x000fda00038c0000 */
.L_x_259:
[----:B------:R-:W-:Y:S05]  /*33a0*/  @!P6 BRA `(.L_x_67) ;  /* 0x00000000005ce947 */ /* 0x000fea0003800000 */
[----:B-1----:R-:W1:Y:S02]  /*33b0*/  LDS R3, [UR6+0x10] ;  /* 0x00001006ff037984 */ /* 0x002e640008000800 */
[----:B-1----:R-:W-:-:S04]  /*33c0*/  SHF.L.U32 R3, R3, 0x1f, RZ ;  /* 0x0000001f03037819 */ /* 0x002fc800000006ff */
[----:B------:R-:W1:Y:S02]  /*33d0*/  SYNCS.PHASECHK.TRANS64.TRYWAIT P0, [UR6+0x8], R3 ;  /* 0x00000803ff0075a7 */ /* 0x000e640008001106 */
[----:B-1----:R-:W-:Y:S05]  /*33e0*/  @P0 BRA `(.L_x_69) ;  /* 0x0000000000080947 */ /* 0x002fea0003800000 */
[----:B------:R-:W1:Y:S02]  /*33f0*/  SYNCS.PHASECHK.TRANS64.TRYWAIT P0, [UR6+0x8], R3 ;  /* 0x00000803ff0075a7 */ /* 0x000e640008001106 */
[----:B-1----:R-:W-:Y:S05]  /*3400*/  @!P0 BRA `(.L_x_70) ;  /* 0x0000007800808947 */ /* 0x002fea0003800000 */
.L_x_69:
[----:B------:R-:W2:Y:S01]  /*3410*/  LDS R5, [UR37+0x180] ;  /* 0x00018025ff057984 */ /* 0x000ea20008000800 */
[----:B-1----:R-:W-:Y:S02]  /*3420*/  HFMA2 R2, -RZ, RZ, 0, 5.9604644775390625e-08 ;  /* 0x00000001ff027431 */ /* 0x002fe400000001ff */
[----:B------:R-:W-:Y:S01]  /*3430*/  IMAD.MOV.U32 R3, RZ, RZ, 0xffff ;  /* 0x0000ffffff037424 */ /* 0x000fe200078e00ff */
[----:B------:R-:W-:Y:S01]  /*3440*/  UPRMT UR7, UR4, 0x654, UR8 ;  /* 0x0000065404077896 */ /* 0x000fe20008000008 */
[----:B--2---:R-:W-:-:S03]  /*3450*/  IMAD.SHL.U32 R4, R5, 0x20, RZ ;  /* 0x0000002005047824 */ /* 0x004fc600078e00ff */
[-C--:B------:R-:W-:Y:S02]  /*3460*/  SHF.L.U32 R3, R3, R5.reuse, RZ ;  /* 0x0000000503037219 */ /* 0x080fe400000006ff */
[----:B------:R-:W-:Y:S01]  /*3470*/  SHF.L.U32 R5, R2, R5, RZ ;  /* 0x0000000502057219 */ /* 0x000fe200000006ff */
[----:B------:R2:W-:Y:S04]  /*3480*/  STS [UR37+0x180], R4 ;  /* 0x00018004ff007988 */ /* 0x0005e80008000825 */
[----:B------:R2:W-:Y:S04]  /*3490*/  ATOMS.OR RZ, [UR6+0x14], R3 ;  /* 0x00001403ffff798c */ /* 0x0005e8000b000006 */
[----:B------:R2:W-:Y:S01]  /*34a0*/  ATOMS.OR RZ, [UR6+0x18], R5 ;  /* 0x00001805ffff798c */ /* 0x0005e2000b000006 */
[----:B------:R-:W-:Y:S03]  /*34b0*/  SYNCS.ARRIVE.TRANS64.RED.A1T0 RZ, [UR7], RZ ;  /* 0x000000ffffff79a7 */ /* 0x000fe60008100407 */
[----:B------:R2:W-:Y:S01]  /*34c0*/  ATOMS.XOR RZ, [UR6+0x10], R2 ;  /* 0x00001002ffff798c */ /* 0x0005e2000b800006 */
[----:B------:R-:W-:Y:S05]  /*34d0*/  BRA `(.L_x_67) ;  /* 0x0000000000107947 */ /* 0x000fea0003800000 */
.L_x_60:
[----:B------:R-:W-:-:S05]  /*34e0*/  MOV R2, 0xffffffff ;  /* 0xffffffff00027802 */ /* 0x000fca0000000f00 */
[----:B------:R1:W-:Y:S02]  /*34f0*/  STS [UR37+0x180], R2 ;  /* 0x00018002ff007988 */ /* 0x0003e40008000825 */
[----:B-1----:R-:W-:Y:S02]  /*3500*/  MOV R2, 0x3520 ;  /* 0x0000352000027802 */ /* 0x002fe40000000f00 */
[----:B-----5:R-:W-:Y:S05]  /*3510*/  CALL.REL.NOINC `($__internal_1_$__cuda_sm10x_tcgen05_guardrail_trap_phase_invalid_during_alloc) ;  /* 0x0000008000147944 */ /* 0x020fea0003c00000 */
.L_x_67:
[----:B------:R-:W-:Y:S05]  /*3520*/  WARPSYNC.ALL ;  /* 0x0000000000007948 */ /* 0x000fea0003800000 */
[----:B------:R-:W3:Y:S01]  /*3530*/  S2UR UR7, SR_CgaCtaId ;  /* 0x00000000000779c3 */ /* 0x000ee20000008800 */
[----:B------:R-:W-:Y:S01]  /*3540*/  UMOV UR6, 0x400 ;  /* 0x0000040000067882 */ /* 0x000fe20000000000 */
[----:B------:R-:W-:-:S06]  /*3550*/  NOP ;  /* 0x0000000000007918 */ /* 0x000fcc0000000000 */
[----:B------:R-:W-:Y:S06]  /*3560*/  BAR.ARV 0x6, 0xa0 ;  /* 0x0182800000007b1d */ /* 0x000fec0000002000 */
[----:B------:R-:W4:Y:S01]  /*3570*/  LDCU UR8, c[0x0][0x38c] ;  /* 0x00007180ff0877ac */ /* 0x000f220008000800 */
[----:B------:R-:W-:Y:S01]  /*3580*/  LOP3.LUT R0, R0, 0xffff, RZ, 0xc0, !PT ;  /* 0x0000ffff00007812 */ /* 0x000fe200078ec0ff */
[----:B-1----:R-:W-:Y:S01]  /*3590*/  IMAD.MOV.U32 R9, RZ, RZ, 0x1 ;  /* 0x00000001ff097424 */ /* 0x002fe200078e00ff */
[----:B------:R-:W-:Y:S01]  /*35a0*/  LOP3.LUT R8, R8, 0xffff, RZ, 0xc0, !PT ;  /* 0x0000ffff08087812 */ /* 0x000fe200078ec0ff */
[----:B------:R-:W-:Y:S01]  /*35b0*/  UMOV UR19, URZ ;  /* 0x000000ff00137c82 */ /* 0x000fe20008000000 */
[----:B------:R-:W-:Y:S01]  /*35c0*/  R2UR UR11, R0 ;  /* 0x00000000000b72ca */ /* 0x000fe200000e0000 */
[----:B------:R-:W-:Y:S01]  /*35d0*/  UMOV UR18, URZ ;  /* 0x000000ff00127c82 */ /* 0x000fe20008000000 */
[----:B------:R-:W-:Y:S01]  /*35e0*/  R2UR UR12, R8 ;  /* 0x00000000080c72ca */ /* 0x000fe200000e0000 */
[----:B------:R-:W-:Y:S01]  /*35f0*/  IMAD.MOV.U32 R8, RZ, RZ, RZ ;  /* 0x000000ffff087224 */ /* 0x000fe200078e00ff */
[----:B------:R-:W-:Y:S01]  /*3600*/  UMOV UR17, URZ ;  /* 0x000000ff00117c82 */ /* 0x000fe20008000000 */
[----:B---3--:R-:W-:-:S02]  /*3610*/  ULEA UR7, UR7, UR6, 0x18 ;  /* 0x0000000607077291 */ /* 0x008fc4000f8ec0ff */
[----:B------:R-:W-:Y:S02]  /*3620*/  UISETP.NE.AND UP2, UPT, UR5, URZ, UPT ;  /* 0x000000ff0500728c */ /* 0x000fe4000bf45270 */
[----:B------:R-:W-:Y:S02]  /*3630*/  UIADD3 UR13, UPT, UPT, UR7, 0x8400, URZ ;  /* 0x00008400070d7890 */ /* 0x000fe4000fffe0ff */
[----:B------:R-:W-:Y:S02]  /*3640*/  UIADD3 UR14, UPT, UPT, UR7, 0x18400, URZ ;  /* 0x00018400070e7890 */ /* 0x000fe4000fffe0ff */
[----:B----4-:R-:W-:Y:S01]  /*3650*/  UIADD3 UR8, UPT, UPT, UR8, 0x3f, URZ ;  /* 0x0000003f08087890 */ /* 0x010fe2000fffe0ff */
[----:B--2---:R-:W1:Y:S01]  /*3660*/  LDS R2, [UR7+0x180] ;  /* 0x00018007ff027984 */ /* 0x004e620008000800 */
[----:B------:R-:W-:Y:S02]  /*3670*/  USHF.R.U32.HI UR13, URZ, 0x4, UR13 ;  /* 0x00000004ff0d7899 */ /* 0x000fe4000801160d */
[----:B------:R-:W-:-:S02]  /*3680*/  USHF.R.S32.HI UR6, URZ, 0x1f, UR8 ;  /* 0x0000001fff067899 */ /* 0x000fc40008011408 */
[----:B------:R-:W-:Y:S02]  /*3690*/  USHF.R.U32.HI UR14, URZ, 0x4, UR14 ;  /* 0x00000004ff0e7899 */ /* 0x000fe4000801160e */
[----:B------:R-:W-:Y:S02]  /*36a0*/  ULEA.HI UR6, UR6, UR8, URZ, 0x6 ;  /* 0x0000000806067291 */ /* 0x000fe4000f8f30ff */
[----:B------:R-:W-:Y:S02]  /*36b0*/  ULOP3.LUT UR13, UR13, 0x3fff, URZ, 0xc0, !UPT ;  /* 0x00003fff0d0d7892 */ /* 0x000fe4000f8ec0ff */
[----:B------:R-:W-:Y:S02]  /*36c0*/  USHF.R.S32.HI UR6, URZ, 0x6, UR6 ;  /* 0x00000006ff067899 */ /* 0x000fe40008011406 */
[----:B------:R-:W-:Y:S02]  /*36d0*/  ULOP3.LUT UR14, UR14, 0x3fff, URZ, 0xc0, !UPT ;  /* 0x00003fff0e0e7892 */ /* 0x000fe4000f8ec0ff */
[----:B------:R-:W-:Y:S01]  /*36e0*/  UISETP.LT.AND UP0, UPT, UR6, 0x1, UPT ;  /* 0x000000010600788c */ /* 0x000fe2000bf01270 */
[----:B------:R-:W-:Y:S01]  /*36f0*/  UMOV UR28, 0x0 ;  /* 0x00000000001c7882 */ /* 0x000fe20000000000 */
[----:B------:R-:W-:Y:S01]  /*3700*/  UMOV UR29, 0x8400490 ;  /* 0x08400490001d7882 */ /* 0x000fe20000000000 */
[----:B------:R-:W-:-:S02]  /*3710*/  ULOP3.LUT UR13, UR13, 0x10000, URZ, 0xfc, !UPT ;  /* 0x000100000d0d7892 */ /* 0x000fc4000f8efcff */
[----:B------:R-:W-:Y:S02]  /*3720*/  ULOP3.LUT UR14, UR14, 0x10000, URZ, 0xfc, !UPT ;  /* 0x000100000e0e7892 */ /* 0x000fe4000f8efcff */
[----:B------:R-:W-:Y:S01]  /*3730*/  USEL UR20, UR6, 0x1, !UP0 ;  /* 0x0000000106147887 */ /* 0x000fe2000c000000 */
[----:B------:R-:W-:Y:S01]  /*3740*/  UMOV UR26, 0x0 ;  /* 0x00000000001a7882 */ /* 0x000fe20000000000 */
[----:B------:R-:W-:Y:S01]  /*3750*/  UMOV UR27, 0x8400490 ;  /* 0x08400490001b7882 */ /* 0x000fe20000000000 */
[----:B------:R-:W-:Y:S01]  /*3760*/  UMOV UR24, 0x0 ;  /* 0x0000000000187882 */ /* 0x000fe20000000000 */
[----:B------:R-:W-:Y:S01]  /*3770*/  UMOV UR25, 0x8400490 ;  /* 0x0840049000197882 */ /* 0x000fe20000000000 */
[----:B------:R-:W-:Y:S01]  /*3780*/  UMOV UR22, 0x0 ;  /* 0x0000000000167882 */ /* 0x000fe20000000000 */
[----:B------:R-:W-:Y:S01]  /*3790*/  UMOV UR23, 0x8400490 ;  /* 0x0840049000177882 */ /* 0x000fe20000000000 */
[----:B-1----:R-:W-:Y:S02]  /*37a0*/  R2UR UR21, R2 ;  /* 0x00000000021572ca */ /* 0x002fe400000e0000 */
[----:B------:R-:W-:-:S13]  /*37b0*/  CS2R R2, SRZ ;  /* 0x0000000000027805 */ /* 0x000fda000001ff00 */
.L_x_78:
[C---:B------:R-:W-:Y:S02]  /*37c0*/  LEA R0, R8.reuse, UR7, 0x3 ;  /* 0x0000000708007c11 */ /* 0x040fe4000f8e18ff */
[----:B------:R-:W-:Y:S02]  /*37d0*/  SHF.L.U32 R4, R3, 0x1f, RZ ;  /* 0x0000001f03047819 */ /* 0x000fe400000006ff */
[----:B------:R-:W-:Y:S02]  /*37e0*/  LEA R5, R8, UR7, 0x4 ;  /* 0x0000000708057c11 */ /* 0x000fe4000f8e20ff */
[----:B------:R-:W1:Y:S02]  /*37f0*/  SYNCS.PHASECHK.TRANS64.TRYWAIT P0, [R0+URZ+0xd0], R4 ;  /* 0x0000d004000075a7 */ /* 0x000e6400080011ff */
[----:B-1-34-:R-:W-:Y:S05]  /*3800*/  @!P0 BRA `(.L_x_71) ;  /* 0x0000007400988947 */ /* 0x01afea0003800000 */
.L_x_260:
[----:B-1----:R-:W1:Y:S01]  /*3810*/  LDS.128 R4, [R5+0x160] ;  /* 0x0001600005047984 */ /* 0x002e620000000c00 */
[----:B------:R-:W-:Y:S02]  /*3820*/  VIADD R0, R0, 0xe0 ;  /* 0x000000e000007836 */ /* 0x000fe40000000000 */
[----:B------:R-:W-:Y:S01]  /*3830*/  VIADD R8, R8, 0x1 ;  /* 0x0000000108087836 */ /* 0x000fe20000000000 */
[----:B------:R-:W-:Y:S01]  /*3840*/  @!PT LDS RZ, [RZ] ;  /* 0x00000000fffff984 */ /* 0x000fe20000000800 */
[----:B------:R-:W-:Y:S01]  /*3850*/  @!PT LDS RZ, [RZ] ;  /* 0x00000000fffff984 */ /* 0x000fe20000000800 */
[----:B------:R-:W-:Y:S01]  /*3860*/  @!PT LDS RZ, [RZ] ;  /* 0x00000000fffff984 */ /* 0x000fe20000000800 */
[----:B------:R-:W-:Y:S01]  /*3870*/  @!PT LDS RZ, [RZ] ;  /* 0x00000000fffff984 */ /* 0x000fe20000000800 */
[----:B------:R2:W-:Y:S06]  /*3880*/  MEMBAR.ALL.CTA ;  /* 0x0000000000007992 */ /* 0x0005ec0000008000 */
[----:B--2---:R-:W2:Y:S01]  /*3890*/  FENCE.VIEW.ASYNC.S ;  /* 0x00000000000073c6 */ /* 0x004ea20000000000 */
[----:B------:R-:W-:-:S04]  /*38a0*/  PRMT R0, RZ, 0x654, R0 ;  /* 0x00000654ff007816 */ /* 0x000fc80000000000 */
[----:B--2---:R2:W-:Y:S01]  /*38b0*/  SYNCS.ARRIVE.TRANS64.RED.A1T0 RZ, [R0+URZ], RZ ;  /* 0x000000ff00ff79a7 */ /* 0x0045e200081004ff */
[----:B-1----:R-:W-:Y:S01]  /*38c0*/  LOP3.LUT P1, RZ, R6, 0x1, RZ, 0xc0, !PT ;  /* 0x0000000106ff7812 */ /* 0x002fe2000782c0ff */
[----:B--2---:R-:W-:-:S12]  /*38d0*/  BRA.U UP2, `(.L_x_72) ;  /* 0x0000000502087547 */ /* 0x004fd8000b800000 */
[----:B------:R-:W1:Y:S01]  /*38e0*/  LDCU UR8, c[0x0][0x38c] ;  /* 0x00007180ff0877ac */ /* 0x000e620008000800 */
[----:B------:R-:W-:Y:S02]  /*38f0*/  PLOP3.LUT P2, PT, PT, PT, PT, 0x80, 0x8 ;  /* 0x000000000008781c */ /* 0x000fe40003f4f070 */
[----:B------:R-:W-:Y:S01]  /*3900*/  SHF.L.U32 R4, R9, 0x1f, RZ ;  /* 0x0000001f09047819 */ /* 0x000fe200000006ff */
[----:B------:R-:W-:Y:S02]  /*3910*/  ULEA UR9, UR19, UR7, 0x3 ;  /* 0x0000000713097291 */ /* 0x000fe4000f8e18ff */
[----:B------:R-:W-:Y:S02]  /*3920*/  ULEA UR10, UR19, UR21, 0x7 ;  /* 0x00000015130a7291 */ /* 0x000fe4000f8e38ff */
[----:B-1----:R-:W-:-:S06]  /*3930*/  UISETP.GE.AND UP0, UPT, UR8, 0x1, UPT ;  /* 0x000000010800788c */ /* 0x002fcc000bf06270 */
[----:B------:R-:W-:-:S05]  /*3940*/  PLOP3.LUT P0, PT, PT, PT, UP0, 0x80, 0x8 ;  /* 0x000000000008781c */ /* 0x000fca0003f0f008 */
[----:B------:R-:W-:-:S08]  /*3950*/  @UP0 ULEA UR8, UR18, UR7, 0x3 ;  /* 0x0000000712080291 */ /* 0x000fd0000f8e18ff */
[----:B------:R-:W-:-:S04]  /*3960*/  @P0 SHF.L.U32 R0, R2, 0x1f, RZ ;  /* 0x0000001f02000819 */ /* 0x000fc800000006ff */
[----:B------:R1:W2:Y:S01]  /*3970*/  @P0 SYNCS.PHASECHK.TRANS64.TRYWAIT P2, [UR8], R0 ;  /* 0x00000000ff0005a7 */ /* 0x0002a20008041108 */
[----:B------:R-:W3:Y:S02]  /*3980*/  SYNCS.PHASECHK.TRANS64.TRYWAIT P0, [UR9+0x110], R4 ;  /* 0x00011004ff0075a7 */ /* 0x000ee40008001109 */
[----:B-123--:R-:W-:Y:S05]  /*3990*/  @!P0 BRA `(.L_x_73) ;  /* 0x0000007400488947 */ /* 0x00efea0003800000 */
.L_x_262:
[----:B------:R-:W-:Y:S01]  /*39a0*/  UMOV UR16, UR17 ;  /* 0x0000001100107c82 */ /* 0x000fe20008000000 */
[----:B------:R-:W-:Y:S05]  /*39b0*/  BRA.U !UP0, `(.L_x_74) ;  /* 0x0000000108c07547 */ /* 0x000fea000b800000 */
[----:B------:R-:W-:Y:S02]  /*39c0*/  UIADD3 UR16, UPT, UPT, UR20, UR17, URZ ;  /* 0x0000001114107290 */ /* 0x000fe4000fffe0ff */
[----:B------:R-:W-:Y:S01]  /*39d0*/  UPLOP3.LUT UP3, UPT, UPT, UPT, UPT, 0x40, 0x4 ;  /* 0x000000000004789c */ /* 0x000fe20003f6e870 */
[----:B------:R-:W-:Y:S01]  /*39e0*/  UMOV UR15, UR6 ;  /* 0x00000006000f7c82 */ /* 0x000fe20008000000 */
[----:B------:R-:W-:-:S09]  /*39f0*/  UMOV UR46, UR18 ;  /* 0x00000012002e7c82 */ /* 0x000fd20008000000 */
.L_x_77:
[----:B--2---:R-:W-:Y:S01]  /*3a00*/  ULEA UR8, UR46, UR7, 0x3 ;  /* 0x000000072e087291 */ /* 0x004fe2000f8e18ff */
[----:B---3--:R-:W-:Y:S11]  /*3a10*/  @P2 BRA `(.L_x_75) ;  /* 0x00000000000c2947 */ /* 0x008ff60003800000 */
[----:B-1----:R-:W-:Y:S04]  /*3a20*/  SHF.L.U32 R4, R2, 0x1f, RZ ;  /* 0x0000001f02047819 */ /* 0x002fe800000006ff */
[----:B------:R-:W1:Y:S02]  /*3a30*/  SYNCS.PHASECHK.TRANS64.TRYWAIT P0, [UR8], R4 ;  /* 0x00000004ff0075a7 */ /* 0x000e640008001108 */
[----:B-1----:R-:W-:Y:S05]  /*3a40*/  @!P0 BRA `(.L_x_76) ;  /* 0x0000007400348947 */ /* 0x002fea0003800000 */
.L_x_75:
[----:B------:R-:W-:Y:S01]  /*3a50*/  UISETP.NE.AND UP0, UPT, UR15, 0x1, UPT ;  /* 0x000000010f00788c */ /* 0x000fe2000bf05270 */
[----:B------:R-:W-:Y:S01]  /*3a60*/  PLOP3.LUT P2, PT, PT, PT, PT, 0x80, 0x8 ;  /* 0x000000000008781c */ /* 0x000fe20003f4f070 */
[----:B------:R-:W-:Y:S02]  /*3a70*/  UIADD3 UR18, UPT, UPT, UR46, 0x1, URZ ;  /* 0x000000012e127890 */ /* 0x000fe4000fffe0ff */
[----:B------:R-:W-:Y:S02]  /*3a80*/  ULEA UR32, UR46, UR14, 0xa ;  /* 0x0000000e2e207291 */ /* 0x000fe4000f8e50ff */
[----:B------:R-:W-:Y:S01]  /*3a90*/  UISETP.NE.AND UP1, UPT, UR18, 0x8, UPT ;  /* 0x000000081200788c */ /* 0x000fe2000bf25270 */
[----:B------:R-:W-:Y:S01]  /*3aa0*/  PLOP3.LUT P0, PT, PT, PT, UP0, 0x80, 0x8 ;  /* 0x000000000008781c */ /* 0x000fe20003f0f008 */
[----:B------:R-:W-:Y:S02]  /*3ab0*/  UIADD3 UR44, UPT, UPT, UR32, 0x2, URZ ;  /* 0x00000002202c7890 */ /* 0x000fe4000fffe0ff */
[----:B------:R-:W-:Y:S02]  /*3ac0*/  USEL UR31, URZ, 0x1, UP1 ;  /* 0x00000001ff1f7887 */ /* 0x000fe40008800000 */
[----:B------:R-:W-:Y:S02]  /*3ad0*/  USEL UR18, UR18, URZ, UP1 ;  /* 0x000000ff12127287 */ /* 0x000fe40008800000 */
[----:B------:R-:W-:Y:S02]  /*3ae0*/  UIADD3 UR40, UPT, UPT, UR32, 0x4, URZ ;  /* 0x0000000420287890 */ /* 0x000fe4000fffe0ff */
[----:B------:R-:W-:Y:S01]  /*3af0*/  @UP0 ULEA UR30, UR18, UR7, 0x3 ;  /* 0x00000007121e0291 */ /* 0x000fe2000f8e18ff */
[----:B------:R-:W-:Y:S01]  /*3b00*/  LOP3.LUT R2, R2, UR31, RZ, 0x3c, !PT ;  /* 0x0000001f02027c12 */ /* 0x000fe2000f8e3cff */
[----:B------:R-:W-:Y:S02]  /*3b10*/  UIADD3 UR36, UPT, UPT, UR32, 0x6, URZ ;  /* 0x0000000620247890 */ /* 0x000fe4000fffe0ff */
[----:B------:R-:W-:Y:S01]  /*3b20*/  UIADD3 UR8, UPT, UPT, UR8, 0x40, URZ ;  /* 0x0000004008087890 */ /* 0x000fe2000fffe0ff */
[----:B-1----:R-:W-:Y:S01]  /*3b30*/  @P0 SHF.L.U32 R0, R2, 0x1f, RZ ;  /* 0x0000001f02000819 */ /* 0x002fe200000006ff */
[----:B------:R-:W-:Y:S02]  /*3b40*/  UIADD3 UR17, UPT, UPT, UR17, 0x1, URZ ;  /* 0x0000000111117890 */ /* 0x000fe4000fffe0ff */
[----:B------:R-:W-:Y:S01]  /*3b50*/  UIADD3 UR15, UPT, UPT, UR15, -0x1, URZ ;  /* 0xffffffff0f0f7890 */ /* 0x000fe2000fffe0ff */
[----:B------:R2:W3:Y:S01]  /*3b60*/  @P0 SYNCS.PHASECHK.TRANS64.TRYWAIT P2, [UR30], R0 ;  /* 0x00000000ff0005a7 */ /* 0x0004e2000804111e */
[----:B------:R-:W-:Y:S02]  /*3b70*/  ULEA UR30, UR46, UR13, 0x9 ;  /* 0x0000000d2e1e7291 */ /* 0x000fe4000f8e48ff */
[----:B------:R-:W-:Y:S02]  /*3b80*/  UISETP.NE.AND UP0, UPT, UR17, UR16, UPT ;  /* 0x000000101100728c */ /* 0x000fe4000bf05270 */
[----:B------:R-:W-:Y:S02]  /*3b90*/  UIADD3 UR42, UPT, UPT, UR30, 0x2, URZ ;  /* 0x000000021e2a7890 */ /* 0x000fe4000fffe0ff */
[----:B------:R-:W-:Y:S02]  /*3ba0*/  UIADD3 UR38, UPT, UPT, UR30, 0x4, URZ ;  /* 0x000000041e267890 */ /* 0x000fe4000fffe0ff */
[----:B------:R-:W-:Y:S01]  /*3bb0*/  UIADD3 UR34, UPT, UPT, UR30, 0x6, URZ ;  /* 0x000000061e227890 */ /* 0x000fe2000fffe0ff */
[----:B------:R-:W-:Y:S01]  /*3bc0*/  UMOV UR33, 0x40004040 ;  /* 0x4000404000217882 */ /* 0x000fe20000000000 */
[----:B------:R-:W-:Y:S01]  /*3bd0*/  UMOV UR31, 0x40004040 ;  /* 0x40004040001f7882 */ /* 0x000fe20000000000 */
[----:B------:R-:W-:Y:S01]  /*3be0*/  UMOV UR45, 0x40004040 ;  /* 0x40004040002d7882 */ /* 0x000fe20000000000 */
[----:B------:R2:W-:Y:S01]  /*3bf0*/  UTCHMMA.2CTA gdesc[UR30], gdesc[UR32], tmem[UR10], tmem[UR28], idesc[UR29], UP3 ;  /* 0x00ff1c201e0075ea */ /* 0x0005e20009a0000a */
[----:B------:R-:W-:Y:S01]  /*3c00*/  UPLOP3.LUT UP3, UPT, UPT, UPT, UPT, 0x80, 0x8 ;  /* 0x000000000008789c */ /* 0x000fe20003f6f070 */
[----:B------:R-:W-:Y:S01]  /*3c10*/  UMOV UR43, 0x40004040 ;  /* 0x40004040002b7882 */ /* 0x000fe20000000000 */
[----:B------:R-:W-:Y:S01]  /*3c20*/  UMOV UR41, 0x40004040 ;  /* 0x4000404000297882 */ /* 0x000fe20000000000 */
[----:B------:R2:W-:Y:S01]  /*3c30*/  UTCHMMA.2CTA gdesc[UR42], gdesc[UR44], tmem[UR10], tmem[UR26], idesc[UR27], UPT ;  /* 0x00ff1a2c2a0075ea */ /* 0x0005e2000ba0000a */
[----:B------:R-:W-:Y:S01]  /*3c40*/  UMOV UR39, 0x40004040 ;  /* 0x4000404000277882 */ /* 0x000fe20000000000 */
[----:B------:R-:W-:Y:S01]  /*3c50*/  UMOV UR37, 0x40004040 ;  /* 0x4000404000257882 */ /* 0x000fe20000000000 */
[----:B------:R-:W-:Y:S01]  /*3c60*/  UMOV UR35, 0x40004040 ;  /* 0x4000404000237882 */ /* 0x000fe20000000000 */
[----:B------:R2:W-:Y:S01]  /*3c70*/  UTCHMMA.2CTA gdesc[UR38], gdesc[UR40], tmem[UR10], tmem[UR24], idesc[UR25], UPT ;  /* 0x00ff1828260075ea */ /* 0x0005e2000ba0000a */
[----:B------:R2:W-:Y:S01]  /*3c80*/  UTCHMMA.2CTA gdesc[UR34], gdesc[UR36], tmem[UR10], tmem[UR22], idesc[UR23], UPT ;  /* 0x00ff1624220075ea */ /* 0x0005e2000ba0000a */
[----:B------:R2:W-:Y:S01]  /*3c90*/  UTCBAR.2CTA.MULTICAST [UR8], URZ, UR12 ;  /* 0x000000ff080073e9 */ /* 0x0005e2000820080c */
[----:B------:R-:W-:Y:S01]  /*3ca0*/  UMOV UR46, UR18 ;  /* 0x00000012002e7c82 */ /* 0x000fe20008000000 */
[----:B------:R-:W-:Y:S05]  /*3cb0*/  BRA.U UP0, `(.L_x_77) ;  /* 0xfffffffd00507547 */ /* 0x000fea000b83ffff */
.L_x_74:
[----:B------:R-:W-:Y:S01]  /*3cc0*/  UIADD3 UR9, UPT, UPT, UR9, 0xf0, URZ ;  /* 0x000000f009097890 */ /* 0x000fe2000fffe0ff */
[----:B------:R-:W-:-:S08]  /*3cd0*/  UMOV UR17, UR16 ;  /* 0x0000001000117c82 */ /* 0x000fd00008000000 */
[----:B------:R4:W-:Y:S01]  /*3ce0*/  UTCBAR.2CTA.MULTICAST [UR9], URZ, UR11 ;  /* 0x000000ff090073e9 */ /* 0x0009e2000820080b */
[----:B------:R-:W-:Y:S02]  /*3cf0*/  NOP ;  /* 0x0000000000007918 */ /* 0x000fe40000000000 */
.L_x_72:
[----:B------:R-:W-:Y:S01]  /*3d00*/  UIADD3 UR19, UPT, UPT, UR19, 0x1, URZ ;  /* 0x0000000113137890 */ /* 0x000fe2000fffe0ff */
[----:B------:R-:W-:-:S03]  /*3d10*/  ISETP.NE.AND P0, PT, R8, 0x2, PT ;  /* 0x000000020800780c */ /* 0x000fc60003f05270 */
[----:B------:R-:W-:Y:S01]  /*3d20*/  UISETP.NE.AND UP0, UPT, UR19, 0x4, UPT ;  /* 0x000000041300788c */ /* 0x000fe2000bf05270 */
[----:B-12---:R-:W-:Y:S02]  /*3d30*/  SEL R0, RZ, 0x1, P0 ;  /* 0x00000001ff007807 */ /* 0x006fe40000000000 */
[----:B------:R-:W-:Y:S01]  /*3d40*/  SEL R8, R8, RZ, P0 ;  /* 0x000000ff08087207 */ /* 0x000fe20000000000 */
[----:B------:R-:W-:Y:S01]  /*3d50*/  USEL UR8, URZ, 0x1, UP0 ;  /* 0x00000001ff087887 */ /* 0x000fe20008000000 */
[----:B------:R-:W-:Y:S01]  /*3d60*/  LOP3.LUT R3, R3, R0, RZ, 0x3c, !PT ;  /* 0x0000000003037212 */ /* 0x000fe200078e3cff */
[----:B------:R-:W-:-:S04]  /*3d70*/  USEL UR19, UR19, URZ, UP0 ;  /* 0x000000ff13137287 */ /* 0x000fc80008000000 */
[----:B------:R-:W-:Y:S01]  /*3d80*/  LOP3.LUT R9, R9, UR8, RZ, 0x3c, !PT ;  /* 0x0000000809097c12 */ /* 0x000fe2000f8e3cff */
[----:B------:R-:W-:Y:S07]  /*3d90*/  @P1 BRA `(.L_x_78) ;  /* 0xfffffff800881947 */ /* 0x000fee000383ffff */
[----:B------:R-:W1:Y:S01]  /*3da0*/  S2UR UR6, SR_CgaCtaId ;  /* 0x00000000000679c3 */ /* 0x000e620000008800 */
[----:B------:R-:W-:Y:S01]  /*3db0*/  ELECT P0, URZ, PT ;  /* 0x0000000000ff782f */ /* 0x000fe20003800000 */
[----:B------:R-:W-:Y:S01]  /*3dc0*/  HFMA2 R0, -RZ, RZ, 0, 5.9604644775390625e-08 ;  /* 0x00000001ff007431 */ /* 0x000fe200000001ff */
[----:B------:R-:W-:-:S05]  /*3dd0*/  UMOV UR8, 0x40 ;  /* 0x0000004000087882 */ /* 0x000fca0000000000 */
[----:B------:R-:W-:Y:S01]  /*3de0*/  UVIRTCOUNT.DEALLOC.SMPOOL 0x80 ;  /* 0x000000800000784c */ /* 0x000fe20000000000 */
[----:B------:R-:W-:Y:S02]  /*3df0*/  UISETP.NE.AND UP0, UPT, UR5, URZ, UPT ;  /* 0x000000ff0500728c */ /* 0x000fe4000bf05270 */
[----:B-1----:R-:W-:-:S09]  /*3e00*/  ULEA UR6, UR6, UR8, 0x18 ;  /* 0x0000000806067291 */ /* 0x002fd2000f8ec0ff */
[----:B------:R1:W-:Y:S01]  /*3e10*/  @P0 STS.U8 [UR6+0x1c], R0 ;  /* 0x00001c00ff000988 */ /* 0x0003e20008000006 */
[----:B------:R-:W-:Y:S05]  /*3e20*/  BRA.U UP0, `(.L_x_79) ;  /* 0x0000000100a07547 */ /* 0x000fea000b800000 */
[----:B------:R-:W-:Y:S01]  /*3e30*/  UIADD3 UR5, UPT, UPT, UR7, 0x110, URZ ;  /* 0x0000011007057890 */ /* 0x000fe2000fffe0ff */
[----:B------:R-:W-:-:S03]  /*3e40*/  SHF.L.U32 R2, R9, 0x1f, RZ ;  /* 0x0000001f09027819 */ /* 0x000fc600000006ff */
[----:B------:R-:W-:-:S09]  /*3e50*/  ULEA UR8, UR19, UR5, 0x3 ;  /* 0x0000000513087291 */ /* 0x000fd2000f8e18ff */
[----:B------:R-:W2:Y:S02]  /*3e60*/  SYNCS.PHASECHK.TRANS64.TRYWAIT P0, [UR8], R2 ;  /* 0x00000002ff0075a7 */ /* 0x000ea40008001108 */
[----:B--2---:R-:W-:Y:S05]  /*3e70*/  @!P0 BRA `(.L_x_80) ;  /* 0x0000007000408947 */ /* 0x004fea0003800000 */
.L_x_265:
[----:B----4-:R-:W-:-:S04]  /*3e80*/  UIADD3 UR9, UPT, UPT, UR19, 0x1, URZ ;  /* 0x0000000113097890 */ /* 0x010fc8000fffe0ff */
        /* <DEDUP_REMOVED lines=8> */
.L_x_267:
        /* <DEDUP_REMOVED lines=9> */
.L_x_269:
[----:B------:R-:W-:-:S04]  /*3fa0*/  UIADD3 UR9, UPT, UPT, UR9, 0x1, URZ ;  /* 0x0000000109097890 */ /* 0x000fc8000fffe0ff */
[----:B------:R-:W-:-:S04]  /*3fb0*/  UISETP.NE.AND UP1, UPT, UR9, 0x4, UPT ;  /* 0x000000040900788c */ /* 0x000fc8000bf25270 */
[----:B------:R-:W-:Y:S02]  /*3fc0*/  USEL UR8, URZ, 0x1, UP1 ;  /* 0x00000001ff087887 */ /* 0x000fe40008800000 */
[----:B------:R-:W-:-:S04]  /*3fd0*/  USEL UR9, UR9, URZ, UP1 ;  /* 0x000000ff09097287 */ /* 0x000fc80008800000 */
[----:B------:R-:W-:Y:S01]  /*3fe0*/  ULEA UR9, UR9, UR5, 0x3 ;  /* 0x0000000509097291 */ /* 0x000fe2000f8e18ff */
[----:B------:R-:W-:-:S04]  /*3ff0*/  LOP3.LUT R2, R2, UR8, RZ, 0x3c, !PT ;  /* 0x0000000802027c12 */ /* 0x000fc8000f8e3cff */
[----:B------:R-:W-:Y:S01]  /*4000*/  SHF.L.U32 R2, R2, 0x1f, RZ ;  /* 0x0000001f02027819 */ /* 0x000fe200000006ff */
[----:B-1----:R-:W-:-:S04]  /*4010*/  IMAD.U32 R0, RZ, RZ, UR9 ;  /* 0x00000009ff007e24 */ /* 0x002fc8000f8e00ff */
[----:B------:R1:W2:Y:S03]  /*4020*/  SYNCS.PHASECHK.TRANS64.TRYWAIT P0, [R0+URZ], R2 ;  /* 0x00000002000075a7 */ /* 0x0002a600080011ff */
[----:B--2---:R-:W-:Y:S05]  /*4030*/  @!P0 NANOSLEEP.SYNCS 0x989680 ;  /* 0x009896800000895d */ /* 0x004fea0003900000 */
[----:B------:R-:W2:Y:S02]  /*4040*/  @!P0 SYNCS.PHASECHK.TRANS64 P0, [R0+URZ], R2 ;  /* 0x00000002000085a7 */ /* 0x000ea400080010ff */
[----:B--2---:R-:W-:Y:S05]  /*4050*/  @P0 BRA `(.L_x_83) ;  /* 0x0000000000200947 */ /* 0x004fea0003800000 */
.L_x_84:
[----:B--2---:R2:W4:Y:S02]  /*4060*/  SYNCS.PHASECHK.TRANS64.TRYWAIT P0, [R0+URZ], R2 ;  /* 0x00000002000075a7 */ /* 0x00452400080011ff */
[----:B----4-:R-:W-:Y:S05]  /*4070*/  @!P0 NANOSLEEP.SYNCS 0x989680 ;  /* 0x009896800000895d */ /* 0x010fea0003900000 */
[----:B------:R-:W4:Y:S02]  /*4080*/  @!P0 SYNCS.PHASECHK.TRANS64 P0, [R0+URZ], R2 ;  /* 0x00000002000085a7 */ /* 0x000f2400080010ff */
[----:B----4-:R-:W-:Y:S05]  /*4090*/  @!P0 BRA `(.L_x_84) ;  /* 0xfffffffc00f08947 */ /* 0x010fea000383ffff */
[----:B------:R-:W-:Y:S05]  /*40a0*/  BRA `(.L_x_83) ;  /* 0x00000000000c7947 */ /* 0x000fea0003800000 */
.L_x_79:
[----:B------:R-:W-:-:S04]  /*40b0*/  UIADD3 UR5, UPT, UPT, UR7, 0x150, URZ ;  /* 0x0000015007057890 */ /* 0x000fc8000fffe0ff */
[----:B------:R-:W-:-:S09]  /*40c0*/  UPRMT UR5, UR4, 0x654, UR5 ;  /* 0x0000065404057896 */ /* 0x000fd20008000005 */
[----:B------:R-:W-:Y:S03]  /*40d0*/  SYNCS.ARRIVE.TRANS64.RED.A1T0 RZ, [UR5], RZ ;  /* 0x000000ffffff79a7 */ /* 0x000fe60008100405 */
.L_x_83:
[----:B-12---:R-:W-:Y:S01]  /*40e0*/  SHF.L.U32 R2, RZ, 0x1f, RZ ;  /* 0x0000001fff027819 */ /* 0x006fe200000006ff */
[----:B------:R-:W-:Y:S01]  /*40f0*/  UIADD3 UR5, UPT, UPT, UR7, 0x150, URZ ;  /* 0x0000015007057890 */ /* 0x000fe2000fffe0ff */
[----:B------:R-:W-:Y:S02]  /*4100*/  PLOP3.LUT P0, PT, PT, PT, UP0, 0x80, 0x8 ;  /* 0x000000000008781c */ /* 0x000fe40003f0f008 */
[----:B------:R-:W1:Y:S02]  /*4110*/  SYNCS.PHASECHK.TRANS64.TRYWAIT P1, [UR7+0x150], R2 ;  /* 0x00015002ff0075a7 */ /* 0x000e640008021107 */
[----:B-1----:R-:W-:Y:S09]  /*4120*/  @!P1 BRA `(.L_x_85) ;  /* 0x0000006c00dc9947 */ /* 0x002ff20003800000 */
.L_x_271:
[----:B------:R-:W-:Y:S01]  /*4130*/  @!UP0 UPRMT UR5, UR4, 0x654, UR5 ;  /* 0x0000065404058896 */ /* 0x000fe20008000005 */
[----:B------:R-:W-:Y:S02]  /*4140*/  UMOV UR8, 0xffff ;  /* 0x0000ffff00087882 */ /* 0x000fe40000000000 */
[----:B------:R-:W-:-:S06]  /*4150*/  UMOV UR4, 0x1 ;  /* 0x0000000100047882 */ /* 0x000fcc0000000000 */
[----:B------:R-:W-:Y:S01]  /*4160*/  @!P0 SYNCS.ARRIVE.TRANS64.RED.A1T0 RZ, [UR5], RZ ;  /* 0x000000ffffff89a7 */ /* 0x000fe20008100405 */
[----:B------:R-:W-:Y:S01]  /*4170*/  NOP ;  /* 0x0000000000007918 */ /* 0x000fe20000000000 */
[----:B-1----:R-:W1:Y:S01]  /*4180*/  LDS R0, [UR6+0x14] ;  /* 0x00001406ff007984 */ /* 0x002e620008000800 */
[----:B------:R-:W-:-:S04]  /*4190*/  ULOP3.LUT UR5, UR21, 0xffff, URZ, 0xc0, !UPT ;  /* 0x0000ffff15057892 */ /* 0x000fc8000f8ec0ff */
[----:B------:R-:W-:-:S04]  /*41a0*/  USHF.R.U32.HI UR5, URZ, 0x5, UR5 ;  /* 0x00000005ff057899 */ /* 0x000fc80008011605 */
[----:B------:R-:W-:Y:S02]  /*41b0*/  USHF.L.U32 UR8, UR8, UR5, URZ ;  /* 0x0000000508087299 */ /* 0x000fe400080006ff */
[----:B------:R-:W-:-:S04]  /*41c0*/  USHF.L.U32 UR4, UR4, UR5, URZ ;  /* 0x0000000504047299 */ /* 0x000fc800080006ff */
[----:B-1----:R-:W-:-:S04]  /*41d0*/  LOP3.LUT R0, R0, UR8, RZ, 0xc0, !PT ;  /* 0x0000000800007c12 */ /* 0x002fc8000f8ec0ff */
[----:B------:R-:W-:-:S13]  /*41e0*/  ISETP.NE.AND P0, PT, R0, UR8, PT ;  /* 0x0000000800007c0c */ /* 0x000fda000bf05270 */
[----:B------:R-:W-:Y:S05]  /*41f0*/  @P0 BRA `(.L_x_86) ;  /* 0x0000000000580947 */ /* 0x000fea0003800000 */
[----:B------:R-:W1:Y:S02]  /*4200*/  LDS R0, [UR6+0x18] ;  /* 0x00001806ff007984 */ /* 0x000e640008000800 */
[----:B-1----:R-:W-:-:S04]  /*4210*/  LOP3.LUT R0, R0, UR4, RZ, 0xc0, !PT ;  /* 0x0000000400007c12 */ /* 0x002fc8000f8ec0ff */
[----:B------:R-:W-:-:S13]  /*4220*/  ISETP.NE.AND P0, PT, R0, UR4, PT ;  /* 0x0000000400007c0c */ /* 0x000fda000bf05270 */
[----:B------:R-:W-:Y:S05]  /*4230*/  @P0 BRA `(.L_x_87) ;  /* 0x00000000003c0947 */ /* 0x000fea0003800000 */
[----:B------:R-:W1:Y:S01]  /*4240*/  S2R R2, SR_LANEID ;  /* 0x0000000000027919 */ /* 0x000e620000000000 */
[----:B------:R-:W-:Y:S01]  /*4250*/  ULOP3.LUT UR8, URZ, UR8, URZ, 0x33, !UPT ;  /* 0x00000008ff087292 */ /* 0x000fe2000f8e33ff */
[----:B------:R-:W-:Y:S02]  /*4260*/  VOTEU.ANY UR7, UPT, PT ;  /* 0x0000000000077886 */ /* 0x000fe400038e0100 */
[----:B------:R-:W-:-:S03]  /*4270*/  UFLO.U32 UR7, UR7 ;  /* 0x00000007000772bd */ /* 0x000fc600080e0000 */
[----:B------:R-:W-:-:S04]  /*4280*/  IMAD.U32 R0, RZ, RZ, UR8 ;  /* 0x00000008ff007e24 */ /* 0x000fc8000f8e00ff */
[----:B------:R2:W3:Y:S02]  /*4290*/  REDUX UR5, R0 ;  /* 0x00000000000573c4 */ /* 0x0004e40000000000 */
[----:B------:R1:W-:Y:S02]  /*42a0*/  UTCATOMSWS.AND URZ, UR8 ;  /* 0x0000000800ff79e3 */ /* 0x0003e40008000000 */
[----:B-1----:R-:W-:Y:S02]  /*42b0*/  ISETP.EQ.U32.AND P0, PT, R2, UR7, PT ;  /* 0x0000000702007c0c */ /* 0x002fe4000bf02070 */
[----:B--2---:R-:W-:Y:S02]  /*42c0*/  LOP3.LUT R0, RZ, UR4, RZ, 0x33, !PT ;  /* 0x00000004ff007c12 */ /* 0x004fe4000f8e33ff */
[----:B---3--:R-:W-:Y:S02]  /*42d0*/  MOV R2, UR5 ;  /* 0x0000000500027c02 */ /* 0x008fe40008000f00 */
[----:B------:R-:W1:Y:S07]  /*42e0*/  REDUX UR4, R0 ;  /* 0x00000000000473c4 */ /* 0x000e6e0000000000 */
[----:B------:R2:W-:Y:S01]  /*42f0*/  @P0 ATOMS.AND RZ, [UR6+0x14], R2 ;  /* 0x00001402ffff098c */ /* 0x0005e2000a800006 */
[----:B-1----:R-:W-:-:S05]  /*4300*/  IMAD.U32 R0, RZ, RZ, UR4 ;  /* 0x00000004ff007e24 */ /* 0x002fca000f8e00ff */
[----:B------:R2:W-:Y:S01]  /*4310*/  @P0 ATOMS.AND RZ, [UR6+0x18], R0 ;  /* 0x00001800ffff098c */ /* 0x0005e2000a800006 */
[----:B------:R-:W-:Y:S05]  /*4320*/  BRA `(.L_x_88) ;  /* 0x0000000000147947 */ /* 0x000fea0003800000 */
.L_x_87:
[----:B------:R-:W-:Y:S02]  /*4330*/  MOV R2, 0x4350 ;  /* 0x0000435000027802 */ /* 0x000fe40000000f00 */
[----:B---345:R-:W-:Y:S05]  /*4340*/  CALL.REL.NOINC `($__internal_0_$__cuda_sm10x_tcgen05_guardrail_trap_col_being_dealloced_not_returned_by_alloc) ;  /* 0x00000070007c7944 */ /* 0x038fea0003c00000 */
[----:B------:R-:W-:Y:S05]  /*4350*/  BRA `(.L_x_88) ;  /* 0x0000000000087947 */ /* 0x000fea0003800000 */
.L_x_86:
[----:B------:R-:W-:Y:S02]  /*4360*/  MOV R2, 0x4380 ;  /* 0x0000438000027802 */ /* 0x000fe40000000f00 */
[----:B---345:R-:W-:Y:S05]  /*4370*/  CALL.REL.NOINC `($__internal_2_$__cuda_sm10x_tcgen05_guardrail_trap_unallocated_columns_being_dealloced) ;  /* 0x0000007000887944 */ /* 0x038fea0003c00000 */
.L_x_88:
[----:B------:R-:W-:Y:S01]  /*4380*/  NOP ;  /* 0x0000000000007918 */ /* 0x000fe20000000000 */
[----:B----4-:R-:W-:Y:S05]  /*4390*/  EXIT ;  /* 0x000000000000794d */ /* 0x010fea0003800000 */
.L_x_59:
[----:B------:R-:W-:-:S09]  /*43a0*/  UISETP.NE.OR UP5, UPT, UR10, 0x3, UP5 ;  /* 0x000000030a00788c */ /* 0x000fd2000afa5670 */
[----:B------:R-:W-:Y:S05]  /*43b0*/  BRA.U UP5, `(.L_x_89) ;  /* 0x0000001105747547 */ /* 0x000fea000b800000 */
[----:B------:R-:W1:Y:S01]  /*43c0*/  LDC R0, c[0x0][0xb30] ;  /* 0x0002cc00ff007b82 */ /* 0x000e620000000800 */
[----:B------:R-:W2:Y:S01]  /*43d0*/  LDCU.64 UR8, c[0x0][0x888] ;  /* 0x00011100ff0877ac */ /* 0x000ea20008000a00 */
[----:B------:R-:W-:Y:S02]  /*43e0*/  HFMA2 R27, -RZ, RZ, 0, 0 ;  /* 0x00000000ff1b7431 */ /* 0x000fe400000001ff */
[----:B------:R-:W-:Y:S01]  /*43f0*/  IMAD.MOV.U32 R29, RZ, RZ, 0x1 ;  /* 0x00000001ff1d7424 */ /* 0x000fe200078e00ff */
[----:B------:R-:W-:Y:S01]  /*4400*/  MOV R25, 0x2000 ;  /* 0x0000200000197802 */ /* 0x000fe20000000f00 */
[----:B------:R-:W3:Y:S01]  /*4410*/  LDCU.64 UR4, c[0x0][0x890] ;  /* 0x00011200ff0477ac */ /* 0x000ee20008000a00 */
[----:B------:R-:W-:Y:S01]  /*4420*/  IMAD.MOV.U32 R28, RZ, RZ, RZ ;  /* 0x000000ffff1c7224 */ /* 0x000fe200078e00ff */
[----:B------:R-:W4:Y:S01]  /*4430*/  LDC R24, c[0x0][0x370] ;  /* 0x0000dc00ff187b82 */ /* 0x000f220000000800 */
[----:B------:R-:W-:Y:S01]  /*4440*/  UMOV UR7, 0x400 ;  /* 0x0000040000077882 */ /* 0x000fe20000000000 */
[----:B------:R-:W-:-:S02]  /*4450*/  UPLOP3.LUT UP1, UPT, UPT, UPT, UPT, 0x40, 0x4 ;  /* 0x000000000004789c */ /* 0x000fc40003f2e870 */
[----:B------:R-:W-:-:S04]  /*4460*/  ULEA UR7, UR37, UR7, 0x18 ;  /* 0x0000000725077291 */ /* 0x000fc8000f8ec0ff */
[----:B------:R-:W4:Y:S01]  /*4470*/  LDC R3, c[0x0][0xb0c] ;  /* 0x0002c300ff037b82 */ /* 0x000f220000000800 */
[----:B------:R-:W-:Y:S02]  /*4480*/  UIADD3 UR13, UPT, UPT, UR7, 0x98, URZ ;  /* 0x00000098070d7890 */ /* 0x000fe4000fffe0ff */
[----:B--2---:R-:W-:Y:S02]  /*4490*/  UISETP.NE.U32.AND UP3, UPT, UR8, URZ, UPT ;  /* 0x000000ff0800728c */ /* 0x004fe4000bf65070 */
[----:B------:R-:W-:Y:S02]  /*44a0*/  UIADD3 UR41, UPT, UPT, UR7, 0x80, URZ ;  /* 0x0000008007297890 */ /* 0x000fe4000fffe0ff */
[----:B---3--:R-:W-:Y:S01]  /*44b0*/  UISETP.NE.U32.AND UP4, UPT, UR4, URZ, UPT ;  /* 0x000000ff0400728c */ /* 0x008fe2000bf85070 */
[----:B------:R-:W2:Y:S01]  /*44c0*/  LDC R20, c[0x0][0xb20] ;  /* 0x0002c800ff147b82 */ /* 0x000ea20000000800 */
[----:B-1----:R-:W-:Y:S01]  /*44d0*/  ISETP.NE.AND P1, PT, R0, 0x1, PT ;  /* 0x000000010000780c */ /* 0x002fe20003f25270 */
[----:B------:R-:W-:-:S02]  /*44e0*/  UISETP.NE.AND.EX UP3, UPT, UR9, URZ, UPT, UP3 ;  /* 0x000000ff0900728c */ /* 0x000fc4000bf65330 */
[----:B------:R-:W-:Y:S02]  /*44f0*/  UIADD3 UR33, UPT, UPT, UR7, 0x88, URZ ;  /* 0x0000008807217890 */ /* 0x000fe4000fffe0ff */
[----:B------:R-:W-:Y:S02]  /*4500*/  UIADD3 UR25, UPT, UPT, UR7, 0x90, URZ ;  /* 0x0000009007197890 */ /* 0x000fe4000fffe0ff */
[----:B------:R-:W1:Y:S01]  /*4510*/  LDC.64 R30, c[0x0][0x348] ;  /* 0x0000d200ff1e7b82 */ /* 0x000e620000000a00 */
[----:B------:R-:W-:Y:S02]  /*4520*/  UPRMT UR13, UR37, 0x654, UR13 ;  /* 0x00000654250d7896 */ /* 0x000fe4000800000d */
[----:B------:R-:W-:-:S05]  /*4530*/  UISETP.NE.AND.EX UP4, UPT, UR5, URZ, UPT, UP4 ;  /* 0x000000ff0500728c */ /* 0x000fca000bf85340 */
[----:B------:R-:W3:Y:S08]  /*4540*/  LDC.64 R14, c[0x0][0xb10] ;  /* 0x0002c400ff0e7b82 */ /* 0x000ef00000000a00 */
[----:B------:R-:W1:Y:S08]  /*4550*/  LDC.64 R6, c[0x0][0xb18] ;  /* 0x0002c600ff067b82 */ /* 0x000e700000000a00 */
[----:B------:R-:W1:Y:S08]  /*4560*/  LDC.64 R4, c[0x0][0xb28] ;  /* 0x0002ca00ff047b82 */ /* 0x000e700000000a00 */
[----:B--2-4-:R-:W1:Y:S02]  /*4570*/  LDC R21, c[0x0][0x374] ;  /* 0x0000dd00ff157b82 */ /* 0x014e640000000800 */
.L_x_100:
[C---:B------:R-:W-:Y:S02]  /*4580*/  LEA R0, R28.reuse, UR7, 0x3 ;  /* 0x000000071c007c11 */ /* 0x040fe4000f8e18ff */
[----:B------:R-:W-:Y:S02]  /*4590*/  SHF.L.U32 R2, R27, 0x1f, RZ ;  /* 0x0000001f1b027819 */ /* 0x000fe400000006ff */
[----:B------:R-:W-:Y:S02]  /*45a0*/  LEA R16, R28, UR7, 0x4 ;  /* 0x000000071c107c11 */ /* 0x000fe4000f8e20ff */
[----:B--2---:R-:W2:Y:S02]  /*45b0*/  SYNCS.PHASECHK.TRANS64.TRYWAIT P0, [R0+URZ+0xd0], R2 ;  /* 0x0000d002000075a7 */ /* 0x004ea400080011ff */
[----:B--2---:R-:W-:Y:S05]  /*45c0*/  @!P0 BRA `(.L_x_90) ;  /* 0x0000006800cc8947 */ /* 0x004fea0003800000 */
.L_x_272:
[----:B------:R-:W-:Y:S01]  /*45d0*/  ISETP.GE.AND P0, PT, R36, 0x1, PT ;  /* 0x000000012400780c */ /* 0x000fe20003f06270 */
[----:B------:R-:W4:Y:S01]  /*45e0*/  LDS.128 R16, [R16+0x160] ;  /* 0x0001600010107984 */ /* 0x000f220000000c00 */
[----:B--2---:R-:W-:Y:S01]  /*45f0*/  VIADD R0, R0, 0xe0 ;  /* 0x000000e000007836 */ /* 0x004fe20000000000 */
[----:B------:R-:W-:Y:S01]  /*4600*/  @!PT LDS RZ, [RZ] ;  /* 0x00000000fffff984 */ /* 0x000fe20000000800 */
[----:B------:R-:W-:Y:S01]  /*4610*/  @!PT LDS RZ, [RZ] ;  /* 0x00000000fffff984 */ /* 0x000fe20000000800 */
[----:B------:R-:W-:Y:S01]  /*4620*/  @!PT LDS RZ, [RZ] ;  /* 0x00000000fffff984 */ /* 0x000fe20000000800 */
[----:B------:R-:W-:Y:S01]  /*4630*/  @!PT LDS RZ, [RZ] ;  /* 0x00000000fffff984 */ /* 0x000fe20000000800 */
[----:B------:R2:W-:Y:S06]  /*4640*/  MEMBAR.ALL.CTA ;  /* 0x0000000000007992 */ /* 0x0005ec0000008000 */
[----:B--2---:R-:W2:Y:S01]  /*4650*/  FENCE.VIEW.ASYNC.S ;  /* 0x00000000000073c6 */ /* 0x004ea20000000000 */
[----:B------:R-:W-:Y:S04]  /*4660*/  PRMT R0, RZ, 0x654, R0 ;  /* 0x00000654ff007816 */ /* 0x000fe80000000000 */
[----:B--2---:R2:W-:Y:S01]  /*4670*/  SYNCS.ARRIVE.TRANS64.RED.A1T0 RZ, [R0+URZ], RZ ;  /* 0x000000ff00ff79a7 */ /* 0x0045e200081004ff */
[----:B----4-:R-:W-:Y:S11]  /*4680*/  LOP3.LUT P3, RZ, R18, 0x1, RZ, 0xc0, !PT ;  /* 0x0000000112ff7812 */ /* 0x010ff6000786c0ff */
[----:B------:R-:W-:Y:S02]  /*4690*/  @!UPT UIADD3 URZ, UPT, UPT, URZ, URZ, URZ ;  /* 0x000000fffffff290 */ /* 0x000fe4000fffe0ff */
[----:B------:R-:W-:Y:S02]  /*46a0*/  @P3 MOV R11, R16 ;  /* 0x00000010000b3202 */ /* 0x000fe40000000f00 */
[----:B------:R-:W-:Y:S01]  /*46b0*/  @P3 LOP3.LUT R10, R17, 0xffff, RZ, 0xc0, !PT ;  /* 0x0000ffff110a3812 */ /* 0x000fe200078ec0ff */
[----:B--2---:R-:W-:Y:S06]  /*46c0*/  @!P0 BRA `(.L_x_91) ;  /* 0x0000000000a48947 */ /* 0x004fec0003800000 */
[-C--:B-1----:R-:W-:Y:S01]  /*46d0*/  IMAD.HI.U32 R0, R21, R7.reuse, RZ ;  /* 0x0000000715007227 */ /* 0x082fe200078e00ff */
[----:B------:R-:W-:Y:S02]  /*46e0*/  ISETP.NE.AND P0, PT, R6, 0x1, PT ;  /* 0x000000010600780c */ /* 0x000fe40003f05270 */
[----:B------:R-:W-:Y:S01]  /*46f0*/  ISETP.NE.AND P2, PT, R36, 0x1, PT ;  /* 0x000000012400780c */ /* 0x000fe20003f45270 */
[----:B---3--:R-:W-:Y:S01]  /*4700*/  IMAD.HI.U32 R9, R24, R14, RZ ;  /* 0x0000000e18097227 */ /* 0x008fe200078e00ff */
[----:B------:R-:W-:Y:S02]  /*4710*/  SHF.R.U32.HI R0, RZ, R20, R0 ;  /* 0x00000014ff007219 */ /* 0x000fe40000011600 */
[----:B------:R-:W-:Y:S01]  /*4720*/  ISETP.NE.AND P4, PT, R3, 0x1, PT ;  /* 0x000000010300780c */ /* 0x000fe20003f85270 */
[----:B------:R-:W-:Y:S01]  /*4730*/  IMAD.HI.U32 R13, R10, R7, RZ ;  /* 0x000000070a0d7227 */ /* 0x000fe200078e00ff */
[----:B------:R-:W-:Y:S02]  /*4740*/  SHF.R.U32.HI R9, RZ, R15, R9 ;  /* 0x0000000fff097219 */ /* 0x000fe40000011609 */
[----:B------:R-:W-:Y:S01]  /*4750*/  SEL R0, R21, R0, !P0 ;  /* 0x0000000015007207 */ /* 0x000fe20004000000 */
[----:B------:R-:W-:Y:S01]  /*4760*/  IMAD.HI.U32 R12, R11, R14, RZ ;  /* 0x0000000e0b0c7227 */ /* 0x000fe200078e00ff */
[----:B------:R-:W-:Y:S03]  /*4770*/  SEL R9, R24, R9, !P4 ;  /* 0x0000000918097207 */ /* 0x000fe60006000000 */
[-C--:B------:R-:W-:Y:S01]  /*4780*/  IMAD.HI.U32 R8, R0, R4.reuse, RZ ;  /* 0x0000000400087227 */ /* 0x080fe200078e00ff */
[----:B------:R-:W-:Y:S03]  /*4790*/  SHF.R.U32.HI R12, RZ, R15, R12 ;  /* 0x0000000fff0c7219 */ /* 0x000fe6000001160c */
[----:B------:R-:W-:Y:S01]  /*47a0*/  IMAD.HI.U32 R2, R9, R4, RZ ;  /* 0x0000000409027227 */ /* 0x000fe200078e00ff */
[-C--:B------:R-:W-:Y:S02]  /*47b0*/  @P2 SHF.R.U32.HI R0, RZ, R5.reuse, R8 ;  /* 0x00000005ff002219 */ /* 0x080fe40000011608 */
[----:B------:R-:W-:Y:S02]  /*47c0*/  SHF.R.U32.HI R8, RZ, R20, R13 ;  /* 0x00000014ff087219 */ /* 0x000fe4000001160d */
[----:B------:R-:W-:Y:S01]  /*47d0*/  @P2 SHF.R.U32.HI R9, RZ, R5, R2 ;  /* 0x00000005ff092219 */ /* 0x000fe20000011602 */
[----:B------:R-:W-:Y:S01]  /*47e0*/  IMAD R0, R36, R0, RZ ;  /* 0x0000000024007224 */ /* 0x000fe200078e02ff */
[----:B------:R-:W-:Y:S02]  /*47f0*/  SEL R8, R10, R8, !P0 ;  /* 0x000000080a087207 */ /* 0x000fe40004000000 */
[----:B------:R-:W-:Y:S01]  /*4800*/  SEL R2, R11, R12, !P4 ;  /* 0x0000000c0b027207 */ /* 0x000fe20006000000 */
[----:B------:R-:W-:Y:S01]  /*4810*/  IMAD R12, R36, R9, RZ ;  /* 0x00000009240c7224 */ /* 0x000fe200078e02ff */
[C---:B------:R-:W-:Y:S01]  /*4820*/  ISETP.GE.AND P0, PT, R8.reuse, R0, PT ;  /* 0x000000000800720c */ /* 0x040fe20003f06270 */
[----:B------:R-:W-:Y:S03]  /*4830*/  IMAD.HI.U32 R0, R8, R4, RZ ;  /* 0x0000000408007227 */ /* 0x000fe600078e00ff */
[----:B------:R-:W-:Y:S02]  /*4840*/  ISETP.GE.OR P0, PT, R2, R12, P0 ;  /* 0x0000000c0200720c */ /* 0x000fe40000706670 */
[-C--:B------:R-:W-:Y:S04]  /*4850*/  SHF.R.U32.HI R0, RZ, R5.reuse, R0 ;  /* 0x00000005ff007219 */ /* 0x080fe80000011600 */
[----:B------:R-:W-:Y:S05]  /*4860*/  SEL R13, R8, R0, !P2 ;  /* 0x00000000080d7207 */ /* 0x000fea0005000000 */
[----:B------:R-:W-:Y:S02]  /*4870*/  IMAD.MOV R12, RZ, RZ, -R13 ;  /* 0x000000ffff0c7224 */ /* 0x000fe400078e0a0d */
[----:B------:R-:W-:Y:S04]  /*4880*/  @!P0 IMAD.HI.U32 R0, R2, R4, RZ ;  /* 0x0000000402008227 */ /* 0x000fe800078e00ff */
[----:B------:R-:W-:Y:S01]  /*4890*/  IMAD R12, R36, R12, R8 ;  /* 0x0000000c240c7224 */ /* 0x000fe200078e0208 */
[----:B------:R-:W-:Y:S04]  /*48a0*/  @!P0 SHF.R.U32.HI R0, RZ, R5, R0 ;  /* 0x00000005ff008219 */ /* 0x000fe80000011600 */
[----:B------:R-:W-:Y:S04]  /*48b0*/  @!P0 SEL R0, R2, R0, !P2 ;  /* 0x0000000002008207 */ /* 0x000fe80005000000 */
[----:B------:R-:W-:Y:S01]  /*48c0*/  @!P0 IADD3 R13, PT, PT, R13, -R0, RZ ;  /* 0x800000000d0d8210 */ /* 0x000fe20007ffe0ff */
[----:B------:R-:W-:Y:S01]  /*48d0*/  @!P0 IMAD R0, R9, R12, R0 ;  /* 0x0000000c09008224 */ /* 0x000fe200078e0200 */
[----:B------:R-:W-:Y:S01]  /*48e0*/  IADD3 R9, PT, PT, -R8, RZ, RZ ;  /* 0x000000ff08097210 */ /* 0x000fe20007ffe1ff */
[--C-:B------:R-:W-:Y:S02]  /*48f0*/  IMAD.MOV R12, RZ, RZ, -R2.reuse ;  /* 0x000000ffff0c7224 */ /* 0x100fe400078e0a02 */
[----:B------:R-:W-:Y:S02]  /*4900*/  @!P0 IMAD R8, R13, R36, R2 ;  /* 0x000000240d088224 */ /* 0x000fe400078e0202 */
[----:B------:R-:W-:Y:S02]  /*4910*/  @!P0 IMAD.MOV.U32 R2, RZ, RZ, R0 ;  /* 0x000000ffff028224 */ /* 0x000fe400078e0000 */
[----:B------:R-:W-:Y:S02]  /*4920*/  IMAD R11, R3, R12, R11 ;  /* 0x0000000c030b7224 */ /* 0x000fe400078e020b */
[----:B------:R-:W-:Y:S02]  /*4930*/  IMAD R10, R6, R9, R10 ;  /* 0x00000009060a7224 */ /* 0x000fe400078e020a */
[----:B------:R-:W-:Y:S02]  /*4940*/  IMAD R11, R2, R3, R11 ;  /* 0x00000003020b7224 */ /* 0x000fe400078e020b */
[----:B------:R-:W-:Y:S02]  /*4950*/  IMAD R10, R8, R6, R10 ;  /* 0x00000006080a7224 */ /* 0x000fe400078e020a */
.L_x_91:
[----:B------:R-:W-:Y:S05]  /*4960*/  BRA.U UP1, `(.L_x_92) ;  /* 0x0000000101107547 */ /* 0x000fea000b800000 */
[----:B------:R-:W-:Y:S04]  /*4970*/  MOV R2, UR6 ;  /* 0x0000000600027c02 */ /* 0x000fe80008000f00 */
[----:B------:R-:W-:Y:S04]  /*4980*/  SHF.L.U32 R2, R2, 0x1f, RZ ;  /* 0x0000001f02027819 */ /* 0x000fe800000006ff */
[----:B------:R-:W2:Y:S02]  /*4990*/  SYNCS.PHASECHK.TRANS64.TRYWAIT P0, [UR7+0xc8], R2 ;  /* 0x0000c802ff0075a7 */ /* 0x000ea40008001107 */
[----:B--2---:R-:W-:Y:S05]  /*49a0*/  @!P0 BRA `(.L_x_93) ;  /* 0x0000006400e88947 */ /* 0x004fea0003800000 */
.L_x_92:
[----:B------:R-:W-:Y:S02]  /*49b0*/  R2UR UR42, R22 ;  /* 0x00000000162a72ca */ /* 0x000fe400000e0000 */
[----:B------:R-:W-:Y:S02]  /*49c0*/  R2UR UR43, R23 ;  /* 0x00000000172b72ca */ /* 0x000fe400000e0000 */
[----:B------:R-:W-:Y:S02]  /*49d0*/  ISETP.NE.U32.AND P2, PT, RZ, UR4, PT ;  /* 0x00000004ff007c0c */ /* 0x000fe4000bf45070 */
[----:B------:R-:W-:Y:S02]  /*49e0*/  SHF.L.U32 R22, R29, 0x1f, RZ ;  /* 0x0000001f1d167819 */ /* 0x000fe400000006ff */
[----:B------:R-:W-:Y:S05]  /*49f0*/  ISETP.NE.AND.EX P2, PT, RZ, UR5, PT, P2 ;  /* 0x00000005ff007c0c */ /* 0x000fea000bf45320 */
[----:B------:R-:W-:Y:S02]  /*4a00*/  USHF.L.U32 UR42, UR42, 0x8, URZ ;  /* 0x000000082a2a7899 */ /* 0x000fe400080006ff */
[----:B------:R-:W-:Y:S01]  /*4a10*/  USHF.L.U32 UR43, UR43, 0x6, URZ ;  /* 0x000000062b2b7899 */ /* 0x000fe200080006ff */
[----:B------:R-:W-:Y:S11]  /*4a20*/  BRA.U !UP4, `(.L_x_94) ;  /* 0x000000010c347547 */ /* 0x000ff6000b800000 */
[----:B------:R-:W-:Y:S01]  /*4a30*/  UPLOP3.LUT UP0, UPT, UPT, UPT, UP3, 0x80, 0x8 ;  /* 0x000000000008789c */ /* 0x000fe20003f0f030 */
[----:B--2---:R-:W-:Y:S02]  /*4a40*/  HFMA2 R0, -RZ, RZ, 0, 5.9604644775390625e-08 ;  /* 0x00000001ff007431 */ /* 0x004fe400000001ff */
[----:B------:R-:W-:Y:S03]  /*4a50*/  IMAD.MOV.U32 R101, RZ, RZ, 0x1 ;  /* 0x00000001ff657424 */ /* 0x000fe600078e00ff */
[----:B------:R-:W-:Y:S05]  /*4a60*/  PLOP3.LUT P0, PT, PT, PT, UP0, 0x80, 0x8 ;  /* 0x000000000008781c */ /* 0x000fea0003f0f008 */
[----:B------:R-:W2:Y:S01]  /*4a70*/  @UP0 LDCU.64 UR10, c[0x0][0x888] ;  /* 0x00011100ff0a07ac */ /* 0x000ea20008000a00 */
[----:B------:R-:W-:Y:S07]  /*4a80*/  @UP0 UIMAD UR8, UR36, UR4, URZ ;  /* 0x00000004240802a4 */ /* 0x000fee000f8e02ff */
[----:B------:R-:W-:Y:S01]  /*4a90*/  @!P0 PRMT R101, R0, 0x7610, R101 ;  /* 0x0000761000658816 */ /* 0x000fe20000000065 */
[----:B--2---:R-:W-:Y:S03]  /*4aa0*/  @UP0 UIMAD.WIDE UR10, UR8, 0x4, UR10 ;  /* 0x00000004080a08a5 */ /* 0x004fe6000f8e020a */
[----:B------:R-:W2:Y:S03]  /*4ab0*/  @!UP0 LDCU UR8, c[0x0][0x880] ;  /* 0x00011000ff0887ac */ /* 0x000ea60008000800 */
[----:B------:R-:W-:Y:S01]  /*4ac0*/  IMAD.U32 R8, RZ, RZ, UR10 ;  /* 0x0000000aff087e24 */ /* 0x000fe2000f8e00ff */
[----:B------:R-:W-:Y:S05]  /*4ad0*/  MOV R9, UR11 ;  /* 0x0000000b00097c02 */ /* 0x000fea0008000f00 */
[----:B-----5:R4:W5:Y:S02]  /*4ae0*/  @P0 LDG.E R63, desc[UR38][R8.64] ;  /* 0x00000026083f0981 */ /* 0x020964000c1e1900 */
[----:B--2-4-:R-:W-:Y:S07]  /*4af0*/  @!P0 IMAD.U32 R63, RZ, RZ, UR8 ;  /* 0x00000008ff3f8e24 */ /* 0x014fee000f8e00ff */
.L_x_94:
[----:B-----5:R-:W-:Y:S01]  /*4b00*/  @!P2 FSETP.EQ.AND P0, PT, R63, RZ, PT ;  /* 0x000000ff3f00a20b */ /* 0x020fe20003f02000 */
[----:B------:R-:W-:Y:S01]  /*4b10*/  @!UPT UIADD3 URZ, UPT, UPT, URZ, URZ, URZ ;  /* 0x000000fffffff290 */ /* 0x000fe2000fffe0ff */
[----:B------:R-:W-:Y:S11]  /*4b20*/  @!P2 BRA `(.L_x_95) ;  /* 0x000000000014a947 */ /* 0x000ff60003800000 */
[----:B------:R-:W-:Y:S02]  /*4b30*/  LOP3.LUT P2, RZ, R101, 0xff, RZ, 0xc0, !PT ;  /* 0x000000ff65ff7812 */ /* 0x000fe4000784c0ff */
[----:B------:R-:W-:Y:S04]  /*4b40*/  PLOP3.LUT P0, PT, PT, PT, UP0, 0x80, 0x8 ;  /* 0x000000000008781c */ /* 0x000fe80003f0f008 */
[----:B------:R-:W-:Y:S07]  /*4b50*/  PLOP3.LUT P0, PT, P0, PT, PT, 0x8, 0x80 ;  /* 0x000000000080781c */ /* 0x000fee000070e170 */
[----:B------:R-:W-:Y:S11]  /*4b60*/  @P2 FSETP.EQ.AND P0, PT, R63, RZ, PT ;  /* 0x000000ff3f00220b */ /* 0x000ff60003f02000 */
[----:B------:R-:W-:Y:S02]  /*4b70*/  @!UPT UIADD3 URZ, UPT, UPT, URZ, URZ, URZ ;  /* 0x000000fffffff290 */ /* 0x000fe4000fffe0ff */
.L_x_95:
[----:B------:R-:W4:Y:S01]  /*4b80*/  SYNCS.PHASECHK.TRANS64.TRYWAIT P2, [UR7+0xa0], R22 ;  /* 0x0000a016ff0075a7 */ /* 0x000f220008041107 */
[----:B------:R-:W-:Y:S04]  /*4b90*/  ELECT P4, URZ, PT ;  /* 0x0000000000ff782f */ /* 0x000fe80003880000 */
[----:B------:R-:W-:Y:S11]  /*4ba0*/  PLOP3.LUT P4, PT, P0, P4, PT, 0xf2, 0x2f ;  /* 0x00000000002f781c */ /* 0x000ff60000789e72 */
[----:B------:R-:W-:Y:S02]  /*4bb0*/  @!UPT UIADD3 URZ, UPT, UPT, URZ, URZ, URZ ;  /* 0x000000fffffff290 */ /* 0x000fe4000fffe0ff */
[----:B-1----:R-:W-:Y:S05]  /*4bc0*/  @!P4 IADD3 R8, P0, PT, R30, 0x580, RZ ;  /* 0x000005801e08c810 */ /* 0x002fea0007f1e0ff */
[----:B--2---:R-:W-:Y:S01]  /*4bd0*/  @!P4 IMAD.X R2, RZ, RZ, R31, P0 ;  /* 0x000000ffff02c224 */ /* 0x004fe200000e061f */
[----:B----4-:R-:W-:Y:S07]  /*4be0*/  @!P2 BRA `(.L_x_96) ;  /* 0x000000640070a947 */ /* 0x010fee0003800000 */
.L_x_275:
[----:B------:R-:W-:Y:S01]  /*4bf0*/  @!P4 R2UR UR9, R8 ;  /* 0x000000000809c2ca */ /* 0x000fe200000e0000 */
[----:B------:R-:W-:Y:S01]  /*4c00*/  VOTEU.ALL UP1, P4 ;  /* 0x0000000000ff7886 */ /* 0x000fe20002020000 */
[----:B------:R-:W-:Y:S01]  /*4c10*/  @!P4 R2UR UR8, R2 ;  /* 0x000000000208c2ca */ /* 0x000fe200000e0000 */
[----:B------:R-:W-:Y:S01]  /*4c20*/  VOTEU.ALL UP2, P4 ;  /* 0x0000000000ff7886 */ /* 0x000fe20002040000 */
[----:B------:R-:W-:Y:S01]  /*4c30*/  UMOV UR16, 0x0 ;  /* 0x0000000000107882 */ /* 0x000fe20000000000 */
[----:B------:R-:W-:Y:S01]  /*4c40*/  UMOV UR17, 0x10000000 ;  /* 0x1000000000117882 */ /* 0x000fe20000000000 */
[----:B------:R-:W-:Y:S01]  /*4c50*/  @!UP1 UIADD3 UR40, UPT, UPT, UR7, 0x200, URZ ;  /* 0x0000020007289890 */ /* 0x000fe2000fffe0ff */
[----:B-1----:R-:W-:Y:S01]  /*4c60*/  @!P4 IMAD.MOV.U32 R0, RZ, RZ, 0x2000 ;  /* 0x00002000ff00c424 */ /* 0x002fe200078e00ff */
[----:B------:R-:W-:Y:S01]  /*4c70*/  UMOV UR44, UR36 ;  /* 0x00000024002c7c82 */ /* 0x000fe20008000000 */
[----:B------:R-:W-:Y:S01]  /*4c80*/  @!UP1 UIADD3 UR10, UPT, UPT, UR42, 0x80, URZ ;  /* 0x000000802a0a9890 */ /* 0x000fe2000fffe0ff */
[----:B------:R-:W-:Y:S01]  /*4c90*/  UMOV UR11, UR43 ;  /* 0x0000002b000b7c82 */ /* 0x000fe20008000000 */
[----:B------:R-:W-:Y:S02]  /*4ca0*/  UMOV UR12, UR36 ;  /* 0x00000024000c7c82 */ /* 0x000fe40008000000 */
[----:B------:R-:W-:Y:S01]  /*4cb0*/  IMAD.U32 R8, RZ, RZ, UR9 ;  /* 0x00000009ff087e24 */ /* 0x000fe2000f8e00ff */
[----:B------:R-:W-:Y:S01]  /*4cc0*/  UMOV UR9, UR41 ;  /* 0x0000002900097c82 */ /* 0x000fe20008000000 */
[----:B------:R-:W-:Y:S01]  /*4cd0*/  IMAD.U32 R9, RZ, RZ, UR8 ;  /* 0x00000008ff097e24 */ /* 0x000fe2000f8e00ff */
[----:B------:R-:W-:Y:S02]  /*4ce0*/  @!UP1 UIADD3 UR8, UPT, UPT, UR7, 0x1200, URZ ;  /* 0x0000120007089890 */ /* 0x000fe4000fffe0ff */
[----:B------:R-:W-:Y:S01]  /*4cf0*/  @!P4 R2UR UR18, R8 ;  /* 0x000000000812c2ca */ /* 0x000fe200000e0000 */
[----:B------:R-:W-:Y:S01]  /*4d00*/  VOTEU.ALL UP1, P4 ;  /* 0x0000000000ff7886 */ /* 0x000fe20002020000 */
[----:B------:R-:W-:Y:S01]  /*4d10*/  @!P4 R2UR UR19, R9 ;  /* 0x000000000913c2ca */ /* 0x000fe200000e0000 */
[----:B------:R-:W-:Y:S01]  /*4d20*/  UPRMT UR14, UR37, 0x654, UR41 ;  /* 0x00000654250e7896 */ /* 0x000fe20008000029 */
[----:B------:R-:W-:Y:S05]  /*4d30*/  @!P4 IADD3 R8, P0, PT, R30, 0x580, RZ ;  /* 0x000005801e08c810 */ /* 0x000fea0007f1e0ff */
[----:B------:R-:W-:Y:S06]  /*4d40*/  @!P4 IMAD.X R2, RZ, RZ, R31, P0 ;  /* 0x000000ffff02c224 */ /* 0x000fec00000e061f */
[----:B------:R1:W-:Y:S01]  /*4d50*/  @!UP2 UTMALDG.3D [UR40], [UR18], desc[UR16] ;  /* 0x000010281200a5b4 */ /* 0x0003e20008011000 */
[----:B------:R1:W-:Y:S01]  /*4d60*/  @!UP1 UTMALDG.3D [UR8], [UR18], desc[UR16] ;  /* 0x00001008120095b4 */ /* 0x0003e20008011000 */
[----:B------:R1:W-:Y:S01]  /*4d70*/  @!P4 SYNCS.ARRIVE.TRANS64.RED.A0TR RZ, [UR7+0x80], R0 ;  /* 0x00008000ffffc9a7 */ /* 0x0003e20008300407 */
[----:B------:R-:W-:Y:S01]  /*4d80*/  SYNCS.ARRIVE.TRANS64.RED.A1T0 RZ, [UR14], RZ ;  /* 0x000000ffffff79a7 */ /* 0x000fe2000810040e */
[----:B------:R-:W2:Y:S02]  /*4d90*/  SYNCS.PHASECHK.TRANS64.TRYWAIT P2, [UR7+0xa8], R22 ;  /* 0x0000a816ff0075a7 */ /* 0x000ea40008041107 */
[----:B-12---:R-:W-:Y:S05]  /*4da0*/  @!P2 BRA `(.L_x_97) ;  /* 0x000000640018a947 */ /* 0x006fea0003800000 */
.L_x_277:
        /* <DEDUP_REMOVED lines=8> */
[----:B------:R-:W-:Y:S01]  /*4e30*/  @!UP1 UIADD3 UR32, UPT, UPT, UR7, 0x2200, URZ ;  /* 0x0000220007209890 */ /* 0x000fe2000fffe0ff */
[----:B------:R-:W-:Y:S01]  /*4e40*/  UMOV UR35, UR43 ;  /* 0x0000002b00237c82 */ /* 0x000fe20008000000 */
[----:B------:R-:W-:Y:S03]  /*4e50*/  @!UP1 UIADD3 UR10, UPT, UPT, UR42, 0xa0, URZ ;  /* 0x000000a02a0a9890 */ /* 0x000fe6000fffe0ff */
[----:B------:R-:W-:Y:S01]  /*4e60*/  IMAD.U32 R8, RZ, RZ, UR9 ;  /* 0x00000009ff087e24 */ /* 0x000fe2000f8e00ff */
[----:B------:R-:W-:Y:S01]  /*4e70*/  UMOV UR9, UR33 ;  /* 0x0000002100097c82 */ /* 0x000fe20008000000 */
[----:B------:R-:W-:Y:S01]  /*4e80*/  IMAD.U32 R9, RZ, RZ, UR8 ;  /* 0x00000008ff097e24 */ /* 0x000fe2000f8e00ff */
[----:B------:R-:W-:Y:S02]  /*4e90*/  @!UP1 UIADD3 UR8, UPT, UPT, UR7, 0x3200, URZ ;  /* 0x0000320007089890 */ /* 0x000fe4000fffe0ff */
[----:B------:R-:W-:Y:S01]  /*4ea0*/  @!P4 R2UR UR18, R8 ;  /* 0x000000000812c2ca */ /* 0x000fe200000e0000 */
[----:B------:R-:W-:Y:S01]  /*4eb0*/  VOTEU.ALL UP1, P4 ;  /* 0x0000000000ff7886 */ /* 0x000fe20002020000 */
[----:B------:R-:W-:Y:S01]  /*4ec0*/  @!P4 R2UR UR19, R9 ;  /* 0x000000000913c2ca */ /* 0x000fe200000e0000 */
[----:B------:R-:W-:Y:S01]  /*4ed0*/  UMOV UR11, UR43 ;  /* 0x0000002b000b7c82 */ /* 0x000fe20008000000 */
[----:B------:R-:W-:Y:S01]  /*4ee0*/  UMOV UR12, UR36 ;  /* 0x00000024000c7c82 */ /* 0x000fe20008000000 */
[----:B------:R-:W-:Y:S01]  /*4ef0*/  UPRMT UR14, UR37, 0x654, UR33 ;  /* 0x00000654250e7896 */ /* 0x000fe20008000021 */
[----:B------:R-:W-:Y:S05]  /*4f00*/  @!P4 IADD3 R8, P0, PT, R30, 0x580, RZ ;  /* 0x000005801e08c810 */ /* 0x000fea0007f1e0ff */
[----:B------:R-:W-:Y:S04]  /*4f10*/  @!P4 IMAD.X R2, RZ, RZ, R31, P0 ;  /* 0x000000ffff02c224 */ /* 0x000fe800000e061f */
[----:B------:R1:W-:Y:S01]  /*4f20*/  @!UP2 UTMALDG.3D [UR32], [UR18], desc[UR16] ;  /* 0x000010201200a5b4 */ /* 0x0003e20008011000 */
[----:B------:R1:W-:Y:S01]  /*4f30*/  @!UP1 UTMALDG.3D [UR8], [UR18], desc[UR16] ;  /* 0x00001008120095b4 */ /* 0x0003e20008011000 */
[----:B------:R1:W-:Y:S01]  /*4f40*/  @!P4 SYNCS.ARRIVE.TRANS64.RED.A0TR RZ, [UR7+0x88], R0 ;  /* 0x00008800ffffc9a7 */ /* 0x0003e20008300407 */
[----:B------:R-:W-:Y:S01]  /*4f50*/  SYNCS.ARRIVE.TRANS64.RED.A1T0 RZ, [UR14], RZ ;  /* 0x000000ffffff79a7 */ /* 0x000fe2000810040e */
[----:B------:R-:W2:Y:S02]  /*4f60*/  SYNCS.PHASECHK.TRANS64.TRYWAIT P2, [UR7+0xb0], R22 ;  /* 0x0000b016ff0075a7 */ /* 0x000ea40008041107 */
[----:B-12---:R-:W-:Y:S05]  /*4f70*/  @!P2 BRA `(.L_x_98) ;  /* 0x0000006000bca947 */ /* 0x006fea0003800000 */
.L_x_279:
[----:B------:R-:W2:Y:S01]  /*4f80*/  LDC.64 R12, c[0x0][0xb18] ;  /* 0x0002c600ff0c7b82 */ /* 0x000ea20000000a00 */
[----:B------:R-:W-:Y:S01]  /*4f90*/  @!P4 R2UR UR8, R2 ;  /* 0x000000000208c2ca */ /* 0x000fe200000e0000 */
[----:B------:R-:W-:Y:S01]  /*4fa0*/  VOTEU.ALL UP1, P4 ;  /* 0x0000000000ff7886 */ /* 0x000fe20002020000 */
[----:B------:R-:W-:Y:S01]  /*4fb0*/  @!P4 R2UR UR9, R8 ;  /* 0x000000000809c2ca */ /* 0x000fe200000e0000 */
[----:B------:R-:W-:Y:S01]  /*4fc0*/  VOTEU.ALL UP2, P4 ;  /* 0x0000000000ff7886 */ /* 0x000fe20002040000 */
[----:B------:R-:W-:Y:S03]  /*4fd0*/  UMOV UR16, 0x0 ;  /* 0x0000000000107882 */ /* 0x000fe60000000000 */
[----:B------:R-:W4:Y:S01]  /*4fe0*/  @!P1 LDC R2, c[0x0][0xb0c] ;  /* 0x0002c300ff029b82 */ /* 0x000f220000000800 */
[----:B------:R-:W-:Y:S01]  /*4ff0*/  @!UP1 UIADD3 UR26, UPT, UPT, UR42, 0x40, URZ ;  /* 0x000000402a1a9890 */ /* 0x000fe2000fffe0ff */
[----:B-1----:R-:W-:Y:S01]  /*5000*/  @!P4 IMAD.MOV.U32 R0, RZ, RZ, 0x2000 ;  /* 0x00002000ff00c424 */ /* 0x002fe200078e00ff */
[----:B------:R-:W-:Y:S01]  /*5010*/  @!UP1 UIADD3 UR24, UPT, UPT, UR7, 0x4200, URZ ;  /* 0x0000420007189890 */ /* 0x000fe2000fffe0ff */
[----:B------:R-:W-:Y:S01]  /*5020*/  @P3 SHF.R.U32.HI R26, RZ, 0x10, R17 ;  /* 0x00000010ff1a3819 */ /* 0x000fe20000011611 */
[----:B------:R-:W-:Y:S01]  /*5030*/  UMOV UR17, 0x10000000 ;  /* 0x1000000000117882 */ /* 0x000fe20000000000 */
[----:B------:R-:W-:Y:S01]  /*5040*/  UMOV UR27, UR43 ;  /* 0x0000002b001b7c82 */ /* 0x000fe20008000000 */
[----:B------:R-:W-:Y:S01]  /*5050*/  UMOV UR28, UR36 ;  /* 0x00000024001c7c82 */ /* 0x000fe20008000000 */
[----:B------:R-:W-:Y:S01]  /*5060*/  IMAD.U32 R9, RZ, RZ, UR8 ;  /* 0x00000008ff097e24 */ /* 0x000fe2000f8e00ff */
[----:B------:R-:W-:Y:S01]  /*5070*/  @!UP1 UIADD3 UR10, UPT, UPT, UR42, 0xc0, URZ ;  /* 0x000000c02a0a9890 */ /* 0x000fe2000fffe0ff */
[----:B------:R-:W-:Y:S01]  /*5080*/  IMAD.U32 R8, RZ, RZ, UR9 ;  /* 0x00000009ff087e24 */ /* 0x000fe2000f8e00ff */
[----:B------:R-:W-:Y:S01]  /*5090*/  @!UP1 UIADD3 UR8, UPT, UPT, UR7, 0x5200, URZ ;  /* 0x0000520007089890 */ /* 0x000fe2000fffe0ff */
[----:B------:R-:W-:Y:S01]  /*50a0*/  VIADD R28, R28, 0x1 ;  /* 0x000000011c1c7836 */ /* 0x000fe20000000000 */
[----:B------:R-:W-:Y:S01]  /*50b0*/  @!P4 R2UR UR19, R9 ;  /* 0x000000000913c2ca */ /* 0x000fe200000e0000 */
[----:B------:R-:W-:Y:S01]  /*50c0*/  VOTEU.ALL UP1, P4 ;  /* 0x0000000000ff7886 */ /* 0x000fe20002020000 */
[----:B------:R-:W-:Y:S01]  /*50d0*/  @!P4 R2UR UR18, R8 ;  /* 0x000000000812c2ca */ /* 0x000fe200000e0000 */
[----:B------:R-:W-:Y:S01]  /*50e0*/  UMOV UR9, UR25 ;  /* 0x0000001900097c82 */ /* 0x000fe20008000000 */
[----:B------:R-:W1:Y:S01]  /*50f0*/  LDC.64 R8, c[0x0][0xb10] ;  /* 0x0002c400ff087b82 */ /* 0x000e620000000a00 */
[----:B------:R-:W-:Y:S01]  /*5100*/  UMOV UR11, UR43 ;  /* 0x0000002b000b7c82 */ /* 0x000fe20008000000 */
[----:B------:R-:W-:Y:S01]  /*5110*/  UMOV UR12, UR36 ;  /* 0x00000024000c7c82 */ /* 0x000fe20008000000 */
[----:B------:R-:W-:Y:S08]  /*5120*/  UPRMT UR14, UR37, 0x654, UR25 ;  /* 0x00000654250e7896 */ /* 0x000ff00008000019 */
[----:B------:R1:W-:Y:S01]  /*5130*/  @!UP2 UTMALDG.3D [UR24], [UR18], desc[UR16] ;  /* 0x000010181200a5b4 */ /* 0x0003e20008011000 */
[----:B------:R1:W-:Y:S01]  /*5140*/  @!UP1 UTMALDG.3D [UR8], [UR18], desc[UR16] ;  /* 0x00001008120095b4 */ /* 0x0003e20008011000 */
[----:B------:R5:W-:Y:S01]  /*5150*/  @!P4 SYNCS.ARRIVE.TRANS64.RED.A0TR RZ, [UR7+0x90], R0 ;  /* 0x00009000ffffc9a7 */ /* 0x000be20008300407 */
[C---:B-1----:R-:W-:Y:S01]  /*5160*/  @!P1 IMAD.HI.U32 R8, R11.reuse, R8, RZ ;  /* 0x000000080b089227 */ /* 0x042fe200078e00ff */
[----:B--2---:R-:W-:Y:S02]  /*5170*/  @!P1 ISETP.NE.AND P0, PT, R12, 0x1, PT ;  /* 0x000000010c00980c */ /* 0x004fe40003f05270 */
[----:B----4-:R-:W-:Y:S01]  /*5180*/  @!P1 ISETP.NE.AND P2, PT, R2, 0x1, PT ;  /* 0x000000010200980c */ /* 0x010fe20003f45270 */
[C---:B------:R-:W-:Y:S01]  /*5190*/  @!P1 IMAD.HI.U32 R13, R10.reuse, R13, RZ ;  /* 0x0000000d0a0d9227 */ /* 0x040fe200078e00ff */
[----:B------:R-:W-:Y:S04]  /*51a0*/  @!P1 SHF.R.U32.HI R8, RZ, R9, R8 ;  /* 0x00000009ff089219 */ /* 0x000fe80000011608 */
[----:B------:R-:W-:Y:S01]  /*51b0*/  @!P1 SEL R8, R11, R8, !P2 ;  /* 0x000000080b089207 */ /* 0x000fe20005000000 */
[----:B------:R-:W-:Y:S01]  /*51c0*/  SYNCS.ARRIVE.TRANS64.RED.A1T0 RZ, [UR14], RZ ;  /* 0x000000ffffff79a7 */ /* 0x000fe2000810040e */
[----:B------:R-:W1:Y:S01]  /*51d0*/  SYNCS.PHASECHK.TRANS64.TRYWAIT P5, [UR7+0xb8], R22 ;  /* 0x0000b816ff0075a7 */ /* 0x000e6200080a1107 */
[----:B-----5:R-:W2:Y:S02]  /*51e0*/  @!P1 LDC R0, c[0x0][0xb20] ;  /* 0x0002c800ff009b82 */ /* 0x020ea40000000800 */
[----:B--2---:R-:W-:Y:S04]  /*51f0*/  @!P1 SHF.R.U32.HI R0, RZ, R0, R13 ;  /* 0x00000000ff009219 */ /* 0x004fe8000001160d */
[----:B------:R-:W-:Y:S05]  /*5200*/  @!P1 SEL R9, R10, R0, !P0 ;  /* 0x000000000a099207 */ /* 0x000fea0004000000 */
[----:B------:R-:W-:Y:S02]  /*5210*/  @!P1 IMAD.IADD R0, R9, 0x1, -R8 ;  /* 0x0000000109009824 */ /* 0x000fe400078e0a08 */
[----:B------:R-:W-:Y:S02]  /*5220*/  @!P1 IMAD.IADD R8, R8, 0x1, -R9 ;  /* 0x0000000108089824 */ /* 0x000fe400078e0a09 */
[----:B------:R-:W-:Y:S02]  /*5230*/  @!P1 IMAD R11, R0, R2, R11 ;  /* 0x00000002000b9224 */ /* 0x000fe400078e020b */
[----:B------:R-:W-:Y:S01]  /*5240*/  @!P1 IMAD R10, R8, R12, R10 ;  /* 0x0000000c080a9224 */ /* 0x000fe200078e020a */
[----:B-1----:R-:W-:Y:S06]  /*5250*/  @!P5 BRA `(.L_x_99) ;  /* 0x00000060001cd947 */ /* 0x002fec0003800000 */
.L_x_281:
[----:B------:R-:W-:Y:S01]  /*5260*/  @!P4 IADD3 R2, P0, PT, R30, 0x580, RZ ;  /* 0x000005801e02c810 */ /* 0x000fe20007f1e0ff */
[----:B------:R-:W-:Y:S01]  /*5270*/  VOTEU.ALL UP1, P4 ;  /* 0x0000000000ff7886 */ /* 0x000fe20002020000 */
[----:B------:R-:W-:Y:S01]  /*5280*/  VOTEU.ALL UP2, P4 ;  /* 0x0000000000ff7886 */ /* 0x000fe20002040000 */
[----:B------:R-:W-:Y:S01]  /*5290*/  UMOV UR14, 0x0 ;  /* 0x00000000000e7882 */ /* 0x000fe20000000000 */
[----:B------:R-:W-:Y:S01]  /*52a0*/  @!P4 R2UR UR9, R2 ;  /* 0x000000000209c2ca */ /* 0x000fe200000e0000 */
[----:B-1----:R-:W-:Y:S01]  /*52b0*/  @!P4 IMAD.X R0, RZ, RZ, R31, P0 ;  /* 0x000000ffff00c224 */ /* 0x002fe200000e061f */
[----:B------:R-:W-:Y:S01]  /*52c0*/  @!UP1 UIADD3 UR17, UPT, UPT, UR7, 0x98, URZ ;  /* 0x0000009807119890 */ /* 0x000fe2000fffe0ff */
[----:B------:R-:W-:Y:S01]  /*52d0*/  ISETP.NE.AND P0, PT, R28, 0x2, PT ;  /* 0x000000021c00780c */ /* 0x000fe20003f05270 */
[----:B------:R-:W-:Y:S01]  /*52e0*/  @!UP1 UIADD3 UR18, UPT, UPT, UR42, 0x60, URZ ;  /* 0x000000602a129890 */ /* 0x000fe2000fffe0ff */
[----:B------:R-:W-:Y:S01]  /*52f0*/  LOP3.LUT R29, R29, 0x1, RZ, 0x3c, !PT ;  /* 0x000000011d1d7812 */ /* 0x000fe200078e3cff */
[----:B------:R-:W-:Y:S01]  /*5300*/  @!UP1 UIADD3 UR16, UPT, UPT, UR7, 0x6200, URZ ;  /* 0x0000620007109890 */ /* 0x000fe2000fffe0ff */
[----:B------:R-:W-:Y:S01]  /*5310*/  @!P4 R2UR UR8, R0 ;  /* 0x000000000008c2ca */ /* 0x000fe200000e0000 */
[----:B------:R-:W-:Y:S01]  /*5320*/  UMOV UR15, 0x10000000 ;  /* 0x10000000000f7882 */ /* 0x000fe20000000000 */
[----:B------:R-:W-:Y:S01]  /*5330*/  UMOV UR19, UR43 ;  /* 0x0000002b00137c82 */ /* 0x000fe20008000000 */
[----:B------:R-:W-:Y:S01]  /*5340*/  UMOV UR20, UR36 ;  /* 0x0000002400147c82 */ /* 0x000fe20008000000 */
[----:B------:R-:W-:Y:S01]  /*5350*/  @!UP1 UIADD3 UR10, UPT, UPT, UR42, 0xe0, URZ ;  /* 0x000000e02a0a9890 */ /* 0x000fe2000fffe0ff */
[----:B------:R-:W-:Y:S01]  /*5360*/  SEL R0, RZ, 0x1, P0 ;  /* 0x00000001ff007807 */ /* 0x000fe20000000000 */
[----:B------:R-:W-:Y:S01]  /*5370*/  IMAD.U32 R8, RZ, RZ, UR9 ;  /* 0x00000009ff087e24 */ /* 0x000fe2000f8e00ff */
[----:B------:R-:W-:Y:S01]  /*5380*/  UMOV UR11, UR43 ;  /* 0x0000002b000b7c82 */ /* 0x000fe20008000000 */
[----:B------:R-:W-:Y:S01]  /*5390*/  UMOV UR12, UR36 ;  /* 0x00000024000c7c82 */ /* 0x000fe20008000000 */
[----:B------:R-:W-:Y:S01]  /*53a0*/  UMOV UR9, UR17 ;  /* 0x0000001100097c82 */ /* 0x000fe20008000000 */
[----:B------:R-:W-:Y:S01]  /*53b0*/  @P3 R2UR UR36, R26 ;  /* 0x000000001a2432ca */ /* 0x000fe200000e0000 */
[----:B------:R-:W-:Y:S01]  /*53c0*/  IMAD.IADD R22, R10, 0x1, R83 ;  /* 0x000000010a167824 */ /* 0x000fe200078e0253 */
[----:B------:R-:W-:Y:S01]  /*53d0*/  @!P4 R2UR UR22, R8 ;  /* 0x000000000816c2ca */ /* 0x000fe200000e0000 */
[----:B------:R-:W-:Y:S01]  /*53e0*/  IMAD.U32 R9, RZ, RZ, UR8 ;  /* 0x00000008ff097e24 */ /* 0x000fe2000f8e00ff */
[----:B------:R-:W-:Y:S01]  /*53f0*/  @!UP1 UIADD3 UR8, UPT, UPT, UR7, 0x7200, URZ ;  /* 0x0000720007089890 */ /* 0x000fe2000fffe0ff */
[----:B------:R-:W-:Y:S01]  /*5400*/  LOP3.LUT R27, R27, R0, RZ, 0x3c, !PT ;  /* 0x000000001b1b7212 */ /* 0x000fe200078e3cff */
[----:B------:R-:W-:Y:S01]  /*5410*/  VOTEU.ALL UP1, P4 ;  /* 0x0000000000ff7886 */ /* 0x000fe20002020000 */
[----:B------:R-:W-:Y:S01]  /*5420*/  IMAD.IADD R23, R11, 0x1, R100 ;  /* 0x000000010b177824 */ /* 0x000fe200078e0264 */
[----:B------:R-:W-:Y:S02]  /*5430*/  @!P4 R2UR UR23, R9 ;  /* 0x000000000917c2ca */ /* 0x000fe400000e0000 */
[----:B------:R-:W-:Y:S11]  /*5440*/  SEL R28, R28, RZ, P0 ;  /* 0x000000ff1c1c7207 */ /* 0x000ff60000000000 */
[----:B------:R2:W-:Y:S01]  /*5450*/  @!UP2 UTMALDG.3D [UR16], [UR22], desc[UR14] ;  /* 0x00000e101600a5b4 */ /* 0x0005e20008011000 */
[----:B------:R2:W-:Y:S01]  /*5460*/  @!UP1 UTMALDG.3D [UR8], [UR22], desc[UR14] ;  /* 0x00000e08160095b4 */ /* 0x0005e20008011000 */
[----:B------:R2:W-:Y:S01]  /*5470*/  @!P4 SYNCS.ARRIVE.TRANS64.RED.A0TR RZ, [UR7+0x98], R25 ;  /* 0x00009819ffffc9a7 */ /* 0x0005e20008300407 */
[----:B------:R-:W-:Y:S01]  /*5480*/  UPLOP3.LUT UP1, UPT, UPT, UPT, UPT, 0x80, 0x8 ;  /* 0x000000000008789c */ /* 0x000fe20003f2f070 */
[----:B------:R-:W-:Y:S01]  /*5490*/  SYNCS.ARRIVE.TRANS64.RED.A1T0 RZ, [UR13], RZ ;  /* 0x000000ffffff79a7 */ /* 0x000fe2000810040d */
[----:B------:R-:W-:Y:S09]  /*54a0*/  @P3 BRA `(.L_x_100) ;  /* 0xfffffff000343947 */ /* 0x000ff2000383ffff */
[----:B------:R-:W-:-:S04]  /*54b0*/  SHF.L.U32 R2, R29, 0x1f, RZ ;  /* 0x0000001f1d027819 */ /* 0x000fc800000006ff */
[----:B------:R-:W1:Y:S02]  /*54c0*/  SYNCS.PHASECHK.TRANS64.TRYWAIT P0, [UR7+0xa0], R2 ;  /* 0x0000a002ff0075a7 */ /* 0x000e640008001107 */
[----:B-1----:R-:W-:Y:S05]  /*54d0*/  @!P0 BRA `(.L_x_101) ;  /* 0x0000005c00948947 */ /* 0x002fea0003800000 */
.L_x_283:
[----:B------:R-:W4:Y:S02]  /*54e0*/  SYNCS.PHASECHK.TRANS64.TRYWAIT P0, [UR7+0xa8], R2 ;  /* 0x0000a802ff0075a7 */ /* 0x000f240008001107 */
[----:B----4-:R-:W-:Y:S05]  /*54f0*/  @!P0 BRA `(.L_x_102) ;  /* 0x0000005c00a48947 */ /* 0x010fea0003800000 */
.L_x_285:
[----:B------:R-:W4:Y:S02]  /*5500*/  SYNCS.PHASECHK.TRANS64.TRYWAIT P0, [UR7+0xb0], R2 ;  /* 0x0000b002ff0075a7 */ /* 0x000f240008001107 */
[----:B----4-:R-:W-:Y:S05]  /*5510*/  @!P0 BRA `(.L_x_103) ;  /* 0x0000005c00b48947 */ /* 0x010fea0003800000 */
.L_x_287:
[----:B-1----:R-:W-:-:S07]  /*5520*/  MOV R0, UR7 ;  /* 0x0000000700007c02 */ /* 0x002fce0008000f00 */
.L_x_104:
[----:B-1----:R-:W-:-:S04]  /*5530*/  SHF.L.U32 R2, R29, 0x1f, RZ ;  /* 0x0000001f1d027819 */ /* 0x002fc800000006ff */
[----:B------:R1:W4:Y:S03]  /*5540*/  SYNCS.PHASECHK.TRANS64.TRYWAIT P0, [R0+URZ+0xb8], R2 ;  /* 0x0000b802000075a7 */ /* 0x00032600080011ff */
[----:B----4-:R-:W-:Y:S05]  /*5550*/  @!P0 NANOSLEEP.SYNCS 0x989680 ;  /* 0x009896800000895d */ /* 0x010fea0003900000 */
[----:B------:R-:W4:Y:S02]  /*5560*/  @!P0 SYNCS.PHASECHK.TRANS64 P0, [R0+URZ+0xb8], R2 ;  /* 0x0000b802000085a7 */ /* 0x000f2400080010ff */
[----:B--2-4-:R-:W-:Y:S05]  /*5570*/  @P0 EXIT ;  /* 0x000000000000094d */ /* 0x014fea0003800000 */
[----:B------:R-:W-:Y:S05]  /*5580*/  BRA `(.L_x_104) ;  /* 0xfffffffc00e87947 */ /* 0x000fea000383ffff */
.L_x_89:
[----:B------:R-:W-:-:S06]  /*5590*/  UISETP.GE.AND UP1, UPT, UR10, 0x4, UPT ;  /* 0x000000040a00788c */ /* 0x000fcc000bf26270 */
[----:B------:R-:W-:-:S13]  /*55a0*/  PLOP3.LUT P0, PT, PT, PT, UP1, 0x80, 0x8 ;  /* 0x000000000008781c */ /* 0x000fda0003f0f018 */
[----:B------:R-:W-:Y:S05]  /*55b0*/  @!P0 EXIT ;  /* 0x000000000000894d */ /* 0x000fea0003800000 */
[----:B------:R-:W-:Y:S01]  /*55c0*/  BAR.SYNC.DEFER_BLOCKING 0x6, 0xa0 ;  /* 0x0182800000007b1d */ /* 0x000fe20000010000 */
[C---:B------:R-:W-:Y:S01]  /*55d0*/  IMAD.SHL.U32 R4, R121.reuse, 0x20, RZ ;  /* 0x0000002079047824 */ /* 0x040fe200078e00ff */
[C---:B------:R-:W-:Y:S01]  /*55e0*/  LOP3.LUT R123, R121.reuse, 0x60, RZ, 0xc0, !PT ;  /* 0x00000060797b7812 */ /* 0x040fe200078ec0ff */
[C---:B------:R-:W-:Y:S01]  /*55f0*/  IMAD.SHL.U32 R3, R124.reuse, 0x200000, RZ ;  /* 0x002000007c037824 */ /* 0x040fe200078e00ff */
[C---:B------:R-:W-:Y:S01]  /*5600*/  LOP3.LUT R122, R121.reuse, 0x2, RZ, 0xc0, !PT ;  /* 0x00000002797a7812 */ /* 0x040fe200078ec0ff */
[----:B------:R-:W-:Y:S01]  /*5610*/  IMAD.SHL.U32 R5, R124, 0x400, RZ ;  /* 0x000004007c057824 */ /* 0x000fe200078e00ff */
[----:B------:R-:W-:Y:S02]  /*5620*/  UMOV UR41, 0x400 ;  /* 0x0000040000297882 */ /* 0x000fe40000000000 */
[----:B------:R-:W1:Y:S01]  /*5630*/  LDC R108, c[0x0][0x370] ;  /* 0x0000dc00ff6c7b82 */ /* 0x000e620000000800 */
[----:B------:R-:W-:Y:S01]  /*5640*/  ULEA UR41, UR37, UR41, 0x18 ;  /* 0x0000002925297291 */ /* 0x000fe2000f8ec0ff */
[C---:B------:R-:W-:Y:S01]  /*5650*/  IMAD.SHL.U32 R2, R121.reuse, 0x4, RZ ;  /* 0x0000000479027824 */ /* 0x040fe200078e00ff */
[C---:B------:R-:W-:Y:S01]  /*5660*/  LOP3.LUT R120, R4.reuse, 0xb20, RZ, 0xc0, !PT ;  /* 0x00000b2004787812 */ /* 0x040fe200078ec0ff */
[----:B------:R-:W-:Y:S01]  /*5670*/  IMAD.U32 R41, R121, 0x10000, RZ ;  /* 0x0001000079297824 */ /* 0x000fe200078e00ff */
[----:B------:R-:W-:Y:S01]  /*5680*/  LOP3.LUT R4, R4, 0xc0, RZ, 0xc0, !PT ;  /* 0x000000c004047812 */ /* 0x000fe200078ec0ff */
[----:B------:R-:W-:Y:S01]  /*5690*/  UIADD3 UR40, UPT, UPT, UR41, 0x200, URZ ;  /* 0x0000020029287890 */ /* 0x000fe2000fffe0ff */
[----:B------:R-:W-:Y:S01]  /*56a0*/  LOP3.LUT R3, R3, 0x200000, RZ, 0xc0, !PT ;  /* 0x0020000003037812 */ /* 0x000fe200078ec0ff */
[----:B------:R-:W2:Y:S01]  /*56b0*/  LDC R107, c[0x0][0x374] ;  /* 0x0000dd00ff6b7b82 */ /* 0x000ea20000000800 */
[----:B------:R-:W-:Y:S01]  /*56c0*/  LOP3.LUT R120, R120, 0x400, R5, 0xf8, !PT ;  /* 0x0000040078787812 */ /* 0x000fe200078ef805 */
[----:B------:R-:W-:Y:S01]  /*56d0*/  IMAD.MOV.U32 R40, RZ, RZ, RZ ;  /* 0x000000ffff287224 */ /* 0x000fe200078e00ff */
[----:B------:R-:W-:Y:S01]  /*56e0*/  LOP3.LUT R2, R4, 0x18, R2, 0xf8, !PT ;  /* 0x0000001804027812 */ /* 0x000fe200078ef802 */
[----:B------:R-:W-:Y:S01]  /*56f0*/  IMAD.MOV.U32 R118, RZ, RZ, RZ ;  /* 0x000000ffff767224 */ /* 0x000fe200078e00ff */
[----:B------:R-:W-:Y:S01]  /*5700*/  LOP3.LUT R41, R3, 0x400000, R41, 0xf8, !PT ;  /* 0x0040000003297812 */ /* 0x000fe200078ef829 */
[----:B------:R-:W-:Y:S01]  /*5710*/  IMAD.MOV.U32 R106, RZ, RZ, RZ ;  /* 0x000000ffff6a7224 */ /* 0x000fe200078e00ff */
[----:B------:R-:W-:-:S02]  /*5720*/  LOP3.LUT R120, R120, R2, RZ, 0xfc, !PT ;  /* 0x0000000278787212 */ /* 0x000fc400078efcff */
[----:B------:R-:W-:Y:S01]  /*5730*/  CS2R R116, SRZ ;  /* 0x0000000000747805 */ /* 0x000fe2000001ff00 */
[----:B------:R-:W3:Y:S01]  /*5740*/  LDS R0, [UR41+0x180] ;  /* 0x00018029ff007984 */ /* 0x000ee20008000800 */
[----:B------:R-:W-:Y:S01]  /*5750*/  LOP3.LUT R121, R121, 0x4, RZ, 0xc0, !PT ;  /* 0x0000000479797812 */ /* 0x000fe200078ec0ff */
[----:B------:R-:W4:Y:S01]  /*5760*/  LDCU.64 UR46, c[0x0][0x348] ;  /* 0x00006900ff2e77ac */ /* 0x000f220008000a00 */
[----:B------:R-:W-:Y:S02]  /*5770*/  LEA R120, R120, UR40, 0x1 ;  /* 0x0000002878787c11 */ /* 0x000fe4000f8e08ff */
[----:B------:R-:W-:Y:S01]  /*5780*/  IADD3 R119, PT, PT, -R121, 0x2, RZ ;  /* 0x0000000279777810 */ /* 0x000fe20007ffe1ff */
[----:B------:R-:W-:Y:S01]  /*5790*/  UMOV UR44, 0x1 ;  /* 0x00000001002c7882 */ /* 0x000fe20000000000 */
[----:B------:R-:W-:Y:S01]  /*57a0*/  UMOV UR43, URZ ;  /* 0x000000ff002b7c82 */ /* 0x000fe20008000000 */
[----:B------:R-:W-:Y:S01]  /*57b0*/  UMOV UR42, URZ ;  /* 0x000000ff002a7c82 */ /* 0x000fe20008000000 */
[----:B-1234-:R-:W-:-:S07]  /*57c0*/  IMAD.IADD R41, R0, 0x1, R41 ;  /* 0x0000000100297824 */ /* 0x01efce00078e0229 */
.L_x_229:
[C---:B------:R-:W-:Y:S02]  /*57d0*/  LEA R0, R106.reuse, UR41, 0x3 ;  /* 0x000000296a007c11 */ /* 0x040fe4000f8e18ff */
[----:B------:R-:W-:Y:S02]  /*57e0*/  SHF.L.U32 R2, R117, 0x1f, RZ ;  /* 0x0000001f75027819 */ /* 0x000fe400000006ff */
[----:B------:R-:W-:Y:S02]  /*57f0*/  LEA R8, R106, UR41, 0x4 ;  /* 0x000000296a087c11 */ /* 0x000fe4000f8e20ff */
[----:B------:R-:W1:Y:S02]  /*5800*/  SYNCS.PHASECHK.TRANS64.TRYWAIT P0, [R0+URZ+0xd0], R2 ;  /* 0x0000d002000075a7 */ /* 0x000e6400080011ff */
[----:B-1----:R-:W-:Y:S05]  /*5810*/  @!P0 BRA `(.L_x_105) ;  /* 0x0000005c000c8947 */ /* 0x002fea0003800000 */
.L_x_288:
        /* <DEDUP_REMOVED lines=11> */
[----:B--2---:R-:W-:-:S04]  /*58d0*/  LOP3.LUT P3, RZ, R10, 0x1, RZ, 0xc0, !PT ;  /* 0x000000010aff7812 */ /* 0x004fc8000786c0ff */
[----:B------:R-:W-:-:S09]  /*58e0*/  P2R R126, PR, RZ, 0x8 ;  /* 0x00000008ff7e7803 */ /* 0x000fd20000000000 */
[----:B------:R-:W-:Y:S02]  /*58f0*/  @P3 MOV R114, R8 ;  /* 0x0000000800723202 */ /* 0x000fe40000000f00 */
[----:B------:R-:W-:Y:S01]  /*5900*/  @P3 LOP3.LUT R113, R9, 0xffff, RZ, 0xc0, !PT ;  /* 0x0000ffff09713812 */ /* 0x000fe200078ec0ff */
[----:B-1----:R-:W-:Y:S06]  /*5910*/  @!P0 BRA `(.L_x_106) ;  /* 0x0000000000b88947 */ /* 0x002fec0003800000 */
[----:B------:R-:W1:Y:S01]  /*5920*/  LDC.64 R4, c[0x0][0xb18] ;  /* 0x0002c600ff047b82 */ /* 0x000e620000000a00 */
[----:B------:R-:W-:-:S07]  /*5930*/  ISETP.NE.AND P0, PT, R36, 0x1, PT ;  /* 0x000000012400780c */ /* 0x000fce0003f05270 */
[----:B------:R-:W2:Y:S08]  /*5940*/  LDC.64 R6, c[0x0][0xb10] ;  /* 0x0002c400ff067b82 */ /* 0x000eb00000000a00 */
[----:B------:R-:W3:Y:S08]  /*5950*/  LDC R0, c[0x0][0xb20] ;  /* 0x0002c800ff007b82 */ /* 0x000ef00000000800 */
[----:B------:R-:W4:Y:S01]  /*5960*/  LDC R12, c[0x0][0xb0c] ;  /* 0x0002c300ff0c7b82 */ /* 0x000f220000000800 */
[----:B-1----:R-:W-:Y:S01]  /*5970*/  IMAD.HI.U32 R14, R107, R5, RZ ;  /* 0x000000056b0e7227 */ /* 0x002fe200078e00ff */
[----:B------:R-:W-:-:S03]  /*5980*/  ISETP.NE.AND P1, PT, R4, 0x1, PT ;  /* 0x000000010400780c */ /* 0x000fc60003f25270 */
[----:B------:R-:W-:-:S03]  /*5990*/  IMAD.HI.U32 R5, R113, R5, RZ ;  /* 0x0000000571057227 */ /* 0x000fc600078e00ff */
[----:B------:R-:W1:Y:S01]  /*59a0*/  LDC.64 R2, c[0x0][0xb28] ;  /* 0x0002ca00ff027b82 */ /* 0x000e620000000a00 */
[----:B--2---:R-:W-:-:S04]  /*59b0*/  IMAD.HI.U32 R15, R108, R6, RZ ;  /* 0x000000066c0f7227 */ /* 0x004fc800078e00ff */
[----:B------:R-:W-:Y:S01]  /*59c0*/  IMAD.HI.U32 R16, R114, R6, RZ ;  /* 0x0000000672107227 */ /* 0x000fe200078e00ff */
[-C--:B------:R-:W-:Y:S02]  /*59d0*/  SHF.R.U32.HI R15, RZ, R7.reuse, R15 ;  /* 0x00000007ff0f7219 */ /* 0x080fe4000001160f */
[-C--:B---3--:R-:W-:Y:S02]  /*59e0*/  SHF.R.U32.HI R14, RZ, R0.reuse, R14 ;  /* 0x00000000ff0e7219 */ /* 0x088fe4000001160e */
[----:B------:R-:W-:Y:S02]  /*59f0*/  SHF.R.U32.HI R5, RZ, R0, R5 ;  /* 0x00000000ff057219 */ /* 0x000fe40000011605 */
[----:B------:R-:W-:Y:S02]  /*5a00*/  SEL R14, R107, R14, !P1 ;  /* 0x0000000e6b0e7207 */ /* 0x000fe40004800000 */
[----:B------:R-:W-:Y:S02]  /*5a10*/  SHF.R.U32.HI R16, RZ, R7, R16 ;  /* 0x00000007ff107219 */ /* 0x000fe40000011610 */
[----:B----4-:R-:W-:-:S02]  /*5a20*/  ISETP.NE.AND P2, PT, R12, 0x1, PT ;  /* 0x000000010c00780c */ /* 0x010fc40003f45270 */
[----:B------:R-:W-:Y:S02]  /*5a30*/  SEL R5, R113, R5, !P1 ;  /* 0x0000000571057207 */ /* 0x000fe40004800000 */
[----:B------:R-:W-:Y:S02]  /*5a40*/  SEL R15, R108, R15, !P2 ;  /* 0x0000000f6c0f7207 */ /* 0x000fe40005000000 */
[----:B------:R-:W-:Y:S01]  /*5a50*/  SEL R16, R114, R16, !P2 ;  /* 0x0000001072107207 */ /* 0x000fe20005000000 */
[----:B-1----:R-:W-:-:S04]  /*5a60*/  IMAD.HI.U32 R13, R14, R2, RZ ;  /* 0x000000020e0d7227 */ /* 0x002fc800078e00ff */
        /* <DEDUP_REMOVED lines=25> */
.L_x_106:
[----:B------:R-:W1:Y:S02]  /*5c00*/  LDCU UR4, c[0x0][0xb30] ;  /* 0x00016600ff0477ac */ /* 0x000e640008000800 */
[----:B-1----:R-:W-:-:S09]  /*5c10*/  UISETP.NE.AND UP0, UPT, UR4, 0x1, UPT ;  /* 0x000000010400788c */ /* 0x002fd2000bf05270 */
        /* <DEDUP_REMOVED lines=17> */
.L_x_107:
[----:B------:R-:W-:Y:S01]  /*5d30*/  ULOP3.LUT UP0, URZ, UR40, 0x1b0, URZ, 0xc0, !UPT ;  /* 0x000001b028ff7892 */ /* 0x000fe2000f80c0ff */
[----:B------:R-:W-:Y:S02]  /*5d40*/  IADD3 R106, PT, PT, R106, 0x1, RZ ;  /* 0x000000016a6a7810 */ /* 0x000fe40007ffe0ff */
[----:B------:R-:W-:-:S06]  /*5d50*/  @P3 SHF.R.U32.HI R115, RZ, 0x10, R9 ;  /* 0x00000010ff733819 */ /* 0x000fcc0000011609 */
[----:B------:R-:W-:Y:S05]  /*5d60*/  BRA.U !UP0, `(.L_x_108) ;  /* 0x00000001087c7547 */ /* 0x000fea000b800000 */
[----:B------:R-:W-:Y:S01]  /*5d70*/  MOV R2, 0x0 ;  /* 0x0000000000027802 */ /* 0x000fe20000000f00 */
[----:B------:R-:W1:Y:S01]  /*5d80*/  LDCU.64 UR8, c[0x4][0x80] ;  /* 0x01001000ff0877ac */ /* 0x000e620008000a00 */
[----:B------:R-:W-:Y:S02]  /*5d90*/  HFMA2 R12, -RZ, RZ, 0, 5.9604644775390625e-08 ;  /* 0x00000001ff0c7431 */ /* 0x000fe400000001ff */
[----:B------:R-:W-:Y:S01]  /*5da0*/  IMAD.MOV.U32 R8, RZ, RZ, 0x70 ;  /* 0x00000070ff087424 */ /* 0x000fe200078e00ff */
[----:B------:R2:W3:Y:S01]  /*5db0*/  LDC.64 R14, c[0x4][R2] ;  /* 0x01000000020e7b82 */ /* 0x0004e20000000a00 */
[----:B------:R-:W4:Y:S01]  /*5dc0*/  LDCU.64 UR6, c[0x4][0x88] ;  /* 0x01001100ff0677ac */ /* 0x000f220008000a00 */
[----:B------:R-:W-:Y:S01]  /*5dd0*/  IMAD.MOV.U32 R13, RZ, RZ, RZ ;  /* 0x000000ffff0d7224 */ /* 0x000fe200078e00ff */
[----:B------:R-:W2:Y:S01]  /*5de0*/  LDCU.64 UR4, c[0x4][0x8] ;  /* 0x01000100ff0477ac */ /* 0x000ea20008000a00 */
[----:B-1----:R-:W-:Y:S01]  /*5df0*/  IMAD.U32 R4, RZ, RZ, UR8 ;  /* 0x00000008ff047e24 */ /* 0x002fe2000f8e00ff */
[----:B------:R-:W-:Y:S01]  /*5e00*/  MOV R5, UR9 ;  /* 0x0000000900057c02 */ /* 0x000fe20008000f00 */
[----:B----4-:R-:W-:Y:S01]  /*5e10*/  IMAD.U32 R6, RZ, RZ, UR6 ;  /* 0x00000006ff067e24 */ /* 0x010fe2000f8e00ff */
[----:B------:R-:W-:Y:S01]  /*5e20*/  MOV R7, UR7 ;  /* 0x0000000700077c02 */ /* 0x000fe20008000f00 */
[----:B--2---:R-:W-:Y:S01]  /*5e30*/  IMAD.U32 R10, RZ, RZ, UR4 ;  /* 0x00000004ff0a7e24 */ /* 0x004fe2000f8e00ff */
[----:B------:R-:W-:-:S02]  /*5e40*/  MOV R11, UR5 ;  /* 0x00000005000b7c02 */ /* 0x000fc40008000f00 */
[----:B------:R-:W-:-:S07]  /*5e50*/  LEPC R20, `(.L_x_109) ;  /* 0x000000001014794e */ /* 0x000fce0000000000 */
[----:B---3-5:R-:W-:Y:S05]  /*5e60*/  CALL.ABS.NOINC R14 ;  /* 0x000000000e007343 */ /* 0x028fea0003c00000 */
.L_x_109:
[----:B------:R-:W1:Y:S01]  /*5e70*/  LDC.64 R2, c[0x4][R2] ;  /* 0x0100000002027b82 */ /* 0x000e620000000a00 */
[----:B------:R-:W2:Y:S01]  /*5e80*/  LDCU.64 UR8, c[0x4][0x80] ;  /* 0x01001000ff0877ac */ /* 0x000ea20008000a00 */
[----:B------:R-:W-:Y:S02]  /*5e90*/  HFMA2 R12, -RZ, RZ, 0, 5.9604644775390625e-08 ;  /* 0x00000001ff0c7431 */ /* 0x000fe400000001ff */
[----:B------:R-:W-:Y:S01]  /*5ea0*/  IMAD.MOV.U32 R8, RZ, RZ, 0x70 ;  /* 0x00000070ff087424 */ /* 0x000fe200078e00ff */
[----:B------:R-:W3:Y:S01]  /*5eb0*/  LDCU.64 UR6, c[0x4][0x88] ;  /* 0x01001100ff0677ac */ /* 0x000ee20008000a00 */
[----:B------:R-:W-:Y:S01]  /*5ec0*/  IMAD.MOV.U32 R13, RZ, RZ, RZ ;  /* 0x000000ffff0d7224 */ /* 0x000fe200078e00ff */
[----:B------:R-:W4:Y:S01]  /*5ed0*/  LDCU.64 UR4, c[0x4][0x8] ;  /* 0x01000100ff0477ac */ /* 0x000f220008000a00 */
[----:B--2---:R-:W-:Y:S02]  /*5ee0*/  MOV R4, UR8 ;  /* 0x0000000800047c02 */ /* 0x004fe40008000f00 */
[----:B------:R-:W-:Y:S01]  /*5ef0*/  MOV R5, UR9 ;  /* 0x0000000900057c02 */ /* 0x000fe20008000f00 */
[----:B---3--:R-:W-:Y:S01]  /*5f00*/  IMAD.U32 R6, RZ, RZ, UR6 ;  /* 0x00000006ff067e24 */ /* 0x008fe2000f8e00ff */
[----:B------:R-:W-:Y:S01]  /*5f10*/  MOV R7, UR7 ;  /* 0x0000000700077c02 */ /* 0x000fe20008000f00 */
[----:B----4-:R-:W-:Y:S01]  /*5f20*/  IMAD.U32 R10, RZ, RZ, UR4 ;  /* 0x00000004ff0a7e24 */ /* 0x010fe2000f8e00ff */
[----:B------:R-:W-:-:S02]  /*5f30*/  MOV R11, UR5 ;  /* 0x00000005000b7c02 */ /* 0x000fc40008000f00 */
[----:B------:R-:W-:-:S07]  /*5f40*/  LEPC R20, `(.L_x_108) ;  /* 0x000000001014794e */ /* 0x000fce0000000000 */
[----:B-1----:R-:W-:Y:S05]  /*5f50*/  CALL.ABS.NOINC R2 ;  /* 0x0000000002007343 */ /* 0x002fea0003c00000 */
.L_x_108:
[----:B------:R-:W1:Y:S01]  /*5f60*/  LDC.64 R2, c[0x0][0x890] ;  /* 0x00022400ff027b82 */ /* 0x000e620000000a00 */
[----:B------:R-:W-:-:S06]  /*5f70*/  ULOP3.LUT UR4, UR44, 0x1, URZ, 0x3c, !UPT ;  /* 0x000000012c047892 */ /* 0x000fcc000f8e3cff */
[----:B------:R-:W-:Y:S01]  /*5f80*/  IMAD.U32 R112, RZ, RZ, UR4 ;  /* 0x00000004ff707e24 */ /* 0x000fe2000f8e00ff */
[----:B-1----:R-:W-:-:S04]  /*5f90*/  ISETP.NE.U32.AND P4, PT, R2, RZ, PT ;  /* 0x000000ff0200720c */ /* 0x002fc80003f85070 */
[----:B------:R-:W-:-:S13]  /*5fa0*/  ISETP.NE.AND.EX P4, PT, R3, RZ, PT, P4 ;  /* 0x000000ff0300720c */ /* 0x000fda0003f85340 */
[----:B------:R-:W-:Y:S05]  /*5fb0*/  @!P4 BRA `(.L_x_110) ;  /* 0x000000000034c947 */ /* 0x000fea0003800000 */
[----:B------:R-:W1:Y:S02]  /*5fc0*/  LDCU.64 UR4, c[0x0][0x888] ;  /* 0x00011100ff0477ac */ /* 0x000e640008000a00 */
[----:B-1----:R-:W-:-:S04]  /*5fd0*/  UISETP.NE.U32.AND UP0, UPT, UR4, URZ, UPT ;  /* 0x000000ff0400728c */ /* 0x002fc8000bf05070 */
[----:B------:R-:W-:-:S09]  /*5fe0*/  UISETP.NE.AND.EX UP0, UPT, UR5, URZ, UPT, UP0 ;  /* 0x000000ff0500728c */ /* 0x000fd2000bf05300 */
[----:B------:R-:W-:Y:S05]  /*5ff0*/  BRA.U !UP0, `(.L_x_111) ;  /* 0x0000000108187547 */ /* 0x000fea000b800000 */
[----:B------:R-:W1:Y:S01]  /*6000*/  LDC.64 R4, c[0x0][0x888] ;  /* 0x00022200ff047b82 */ /* 0x000e620000000a00 */
[----:B------:R-:W-:-:S04]  /*6010*/  IMAD R0, R2, UR36, RZ ;  /* 0x0000002402007c24 */ /* 0x000fc8000f8e02ff */
[----:B-1----:R-:W-:-:S05]  /*6020*/  IMAD.WIDE R4, R0, 0x4, R4 ;  /* 0x0000000400047825 */ /* 0x002fca00078e0204 */
[----:B-----5:R1:W5:Y:S01]  /*6030*/  LDG.E R63, desc[UR38][R4.64] ;  /* 0x00000026043f7981 */ /* 0x020362000c1e1900 */
[----:B------:R-:W-:Y:S01]  /*6040*/  MOV R101, 0x1 ;  /* 0x0000000100657802 */ /* 0x000fe20000000f00 */
[----:B------:R-:W-:Y:S06]  /*6050*/  BRA `(.L_x_110) ;  /* 0x00000000000c7947 */ /* 0x000fec0003800000 */
.L_x_111:
[----:B------:R-:W1:Y:S01]  /*6060*/  LDCU UR4, c[0x0][0x880] ;  /* 0x00011000ff0477ac */ /* 0x000e620008000800 */
[----:B------:R-:W-:Y:S01]  /*6070*/  HFMA2 R101, -RZ, RZ, 0, 5.9604644775390625e-08 ;  /* 0x00000001ff657431 */ /* 0x000fe200000001ff */
[----:B-1---5:R-:W-:Y:S02]  /*6080*/  MOV R63, UR4 ;  /* 0x00000004003f7c02 */ /* 0x022fe40008000f00 */
.L_x_110:
[----:B-1----:R-:W1:Y:S02]  /*6090*/  LDC.64 R4, c[0x0][0x8b0] ;  /* 0x00022c00ff047b82 */ /* 0x002e640000000a00 */
        /* <DEDUP_REMOVED lines=11> */
[----:B------:R-:W-:Y:S05]  /*6150*/  BRA `(.L_x_112) ;  /* 0x0000000000087947 */ /* 0x000fea0003800000 */
.L_x_113:
[----:B------:R-:W1:Y:S02]  /*6160*/  LDCU UR4, c[0x0][0x8a0] ;  /* 0x00011400ff0477ac */ /* 0x000e640008000800 */
[----:B-1---5:R-:W-:Y:S02]  /*6170*/  MOV R42, UR4 ;  /* 0x00000004002a7c02 */ /* 0x022fe40008000f00 */
.L_x_112:
[----:B------:R-:W-:Y:S01]  /*6180*/  UISETP.NE.AND UP0, UPT, UR45, URZ, UPT ;  /* 0x000000ff2d00728c */ /* 0x000fe2000bf05270 */
[----:B------:R-:W-:-:S04]  /*6190*/  PLOP3.LUT P0, PT, PT, PT, PT, 0x8, 0x80 ;  /* 0x000000000080781c */ /* 0x000fc80003f0e170 */
[----:B------:R-:W-:-:S04]  /*61a0*/  P2R R127, PR, RZ, 0x1 ;  /* 0x00000001ff7f7803 */ /* 0x000fc80000000000 */
[----:B------:R-:W-:Y:S05]  /*61b0*/  BRA.U !UP0, `(.L_x_114) ;  /* 0x00000001083c7547 */ /* 0x000fea000b800000 */
[----:B------:R-:W-:-:S04]  /*61c0*/  ISETP.NE.U32.AND P0, PT, R2, RZ, PT ;  /* 0x000000ff0200720c */ /* 0x000fc80003f05070 */
[----:B------:R-:W-:-:S13]  /*61d0*/  ISETP.NE.AND.EX P0, PT, R3, RZ, PT, P0 ;  /* 0x000000ff0300720c */ /* 0x000fda0003f05300 */
[----:B-----5:R-:W-:-:S04]  /*61e0*/  @!P0 FSETP.EQ.AND P1, PT, R63, RZ, PT ;  /* 0x000000ff3f00820b */ /* 0x020fc80003f22000 */
[----:B------:R-:W-:Y:S01]  /*61f0*/  P2R R127, PR, RZ, 0x2 ;  /* 0x00000002ff7f7803 */ /* 0x000fe20000000000 */
[----:B------:R-:W-:Y:S08]  /*6200*/  @!P0 BRA `(.L_x_114) ;  /* 0x0000000000288947 */ /* 0x000ff00003800000 */
[----:B------:R-:W2:Y:S01]  /*6210*/  LDCU.64 UR4, c[0x0][0x888] ;  /* 0x00011100ff0477ac */ /* 0x000ea20008000a00 */
[----:B------:R-:W-:Y:S02]  /*6220*/  LOP3.LUT P1, RZ, R101, 0xff, RZ, 0xc0, !PT ;  /* 0x000000ff65ff7812 */ /* 0x000fe4000782c0ff */
[----:B------:R-:W-:-:S04]  /*6230*/  FSETP.NEU.AND P0, PT, R63, RZ, PT ;  /* 0x000000ff3f00720b */ /* 0x000fc80003f0d000 */
[----:B------:R-:W-:Y:S02]  /*6240*/  SEL R0, RZ, 0xffffffff, P0 ;  /* 0xffffffffff007807 */ /* 0x000fe40000000000 */
[----:B--2---:R-:W-:-:S04]  /*6250*/  ISETP.NE.U32.AND P2, PT, RZ, UR4, PT ;  /* 0x00000004ff007c0c */ /* 0x004fc8000bf45070 */
[----:B------:R-:W-:-:S04]  /*6260*/  ISETP.NE.AND.EX P2, PT, RZ, UR5, PT, P2 ;  /* 0x00000005ff007c0c */ /* 0x000fc8000bf45320 */
[----:B------:R-:W-:-:S04]  /*6270*/  @!P1 SEL R0, RZ, 0xffffffff, P2 ;  /* 0xffffffffff009807 */ /* 0x000fc80001000000 */
[----:B------:R-:W-:-:S04]  /*6280*/  LOP3.LUT R0, R0, 0x1, RZ, 0xc0, !PT ;  /* 0x0000000100007812 */ /* 0x000fc800078ec0ff */
[----:B------:R-:W-:-:S04]  /*6290*/  ISETP.EQ.U32.AND P0, PT, R0, 0x1, PT ;  /* 0x000000010000780c */ /* 0x000fc80003f02070 */
[----:B------:R-:W-:-:S09]  /*62a0*/  P2R R127, PR, RZ, 0x1 ;  /* 0x00000001ff7f7803 */ /* 0x000fd20000000000 */
.L_x_114:
[----:B------:R-:W-:Y:S01]  /*62b0*/  ISETP.NE.AND P5, PT, R127, RZ, PT ;  /* 0x000000ff7f00720c */ /* 0x000fe20003fa5270 */
[----:B------:R-:W-:Y:S01]  /*62c0*/  IMAD.MOV.U32 R111, RZ, RZ, 0x1 ;  /* 0x00000001ff6f7424 */ /* 0x000fe200078e00ff */
[----:B------:R-:W-:Y:S01]  /*62d0*/  LEA R3, R40, UR41, 0x3 ;  /* 0x0000002928037c11 */ /* 0x000fe2000f8e18ff */
[----:B------:R-:W-:Y:S01]  /*62e0*/  IMAD.SHL.U32 R105, R23, 0x40, RZ ;  /* 0x0000004017697824 */ /* 0x000fe200078e00ff */
[----:B------:R-:W-:Y:S01]  /*62f0*/  SHF.L.U32 R0, R118, 0x1f, RZ ;  /* 0x0000001f76007819 */ /* 0x000fe200000006ff */
[----:B------:R-:W-:Y:S01]  /*6300*/  IMAD.SHL.U32 R103, R22, 0x100, RZ ;  /* 0x0000010016677824 */ /* 0x000fe200078e00ff */
[----:B-----5:R-:W-:Y:S01]  /*6310*/  FSETP.NEU.AND P3, PT, R63, RZ, PT ;  /* 0x000000ff3f00720b */ /* 0x020fe20003f6d000 */
[----:B------:R-:W-:Y:S01]  /*6320*/  IMAD R38, R40, 0x80, R41 ;  /* 0x0000008028267824 */ /* 0x000fe200078e0229 */
[----:B------:R-:W-:Y:S01]  /*6330*/  CS2R R98, SRZ ;  /* 0x0000000000627805 */ /* 0x000fe2000001ff00 */
[----:B------:R-:W-:Y:S01]  /*6340*/  IMAD.MOV.U32 R39, RZ, RZ, RZ ;  /* 0x000000ffff277224 */ /* 0x000fe200078e00ff */
[----:B------:R-:W-:Y:S01]  /*6350*/  CS2R R96, SRZ ;  /* 0x0000000000607805 */ /* 0x000fe2000001ff00 */
[----:B------:R-:W-:Y:S01]  /*6360*/  IMAD.U32 R110, RZ, RZ, UR42 ;  /* 0x0000002aff6e7e24 */ /* 0x000fe2000f8e00ff */
[----:B------:R-:W-:Y:S01]  /*6370*/  CS2R R94, SRZ ;  /* 0x00000000005e7805 */ /* 0x000fe2000001ff00 */
[----:B------:R-:W-:Y:S01]  /*6380*/  VOTEU.ALL UP0, P5 ;  /* 0x0000000000ff7886 */ /* 0x000fe20002800000 */
[----:B------:R-:W-:Y:S01]  /*6390*/  @!P5 SHF.L.U32 R2, R112, 0x1f, RZ ;  /* 0x0000001f7002d819 */ /* 0x000fe200000006ff */
[----:B------:R-:W-:Y:S01]  /*63a0*/  IMAD.U32 R109, RZ, RZ, UR43 ;  /* 0x0000002bff6d7e24 */ /* 0x000fe2000f8e00ff */
[----:B------:R-:W-:-:S02]  /*63b0*/  CS2R R92, SRZ ;  /* 0x00000000005c7805 */ /* 0x000fc4000001ff00 */
[----:B------:R-:W-:Y:S01]  /*63c0*/  CS2R R90, SRZ ;  /* 0x00000000005a7805 */ /* 0x000fe2000001ff00 */
[----:B------:R-:W-:Y:S01]  /*63d0*/  @!UP0 ULEA UR4, UR43, UR41, 0x3 ;  /* 0x000000292b048291 */ /* 0x000fe2000f8e18ff */
[----:B------:R-:W-:Y:S02]  /*63e0*/  CS2R R88, SRZ ;  /* 0x0000000000587805 */ /* 0x000fe4000001ff00 */
[----:B------:R-:W-:Y:S02]  /*63f0*/  CS2R R86, SRZ ;  /* 0x0000000000567805 */ /* 0x000fe4000001ff00 */
[----:B------:R-:W-:-:S04]  /*6400*/  CS2R R84, SRZ ;  /* 0x0000000000547805 */ /* 0x000fc8000001ff00 */
[----:B------:R2:W3:Y:S02]  /*6410*/  @!P5 SYNCS.PHASECHK.TRANS64.TRYWAIT P1, [UR4+0x80], R2 ;  /* 0x00008002ff00d5a7 */ /* 0x0004e40008021104 */
[----:B------:R-:W4:Y:S01]  /*6420*/  LDCU.64 UR4, c[0x0][0x888] ;  /* 0x00011100ff0477ac */ /* 0x000f220008000a00 */
[----:B------:R1:W3:Y:S01]  /*6430*/  SYNCS.PHASECHK.TRANS64.TRYWAIT P0, [R3+URZ+0xf0], R0 ;  /* 0x0000f000030075a7 */ /* 0x0002e200080011ff */
[----:B----4-:R-:W-:-:S04]  /*6440*/  ISETP.NE.U32.AND P2, PT, RZ, UR4, PT ;  /* 0x00000004ff007c0c */ /* 0x010fc8000bf45070 */
[----:B------:R-:W-:-:S04]  /*6450*/  ISETP.NE.AND.EX P2, PT, RZ, UR5, PT, P2 ;  /* 0x00000005ff007c0c */ /* 0x000fc8000bf45320 */
[----:B--2---:R-:W-:Y:S02]  /*6460*/  SEL R2, RZ, 0xffffffff, P2 ;  /* 0xffffffffff027807 */ /* 0x004fe40001000000 */
[----:B------:R-:W-:Y:S02]  /*6470*/  LOP3.LUT P2, R102, R101, 0xff, RZ, 0xc0, !PT ;  /* 0x000000ff65667812 */ /* 0x000fe4000784c0ff */
[----:B-1----:R-:W-:-:S04]  /*6480*/  SEL R0, RZ, 0xffffffff, P3 ;  /* 0xffffffffff007807 */ /* 0x002fc80001800000 */
[----:B------:R-:W-:-:S04]  /*6490*/  @P4 SEL R0, R2, R0, !P2 ;  /* 0x0000000002004207 */ /* 0x000fc80005000000 */
[----:B------:R-:W-:-:S04]  /*64a0*/  LOP3.LUT R0, R0, 0x1, RZ, 0xc0, !PT ;  /* 0x0000000100007812 */ /* 0x000fc800078ec0ff */
[----:B------:R-:W-:-:S04]  /*64b0*/  ISETP.NE.U32.AND P2, PT, R0, 0x1, PT ;  /* 0x000000010000780c */ /* 0x000fc80003f45070 */
[----:B------:R-:W-:Y:S02]  /*64c0*/  P2R R125, PR, RZ, 0x4 ;  /* 0x00000004ff7d7803 */ /* 0x000fe40000000000 */
[----:B---3--:R-:W-:Y:S02]  /*64d0*/  @!P5 SEL R111, RZ, 0x1, !P1 ;  /* 0x00000001ff6fd807 */ /* 0x008fe40004800000 */
[----:B------:R-:W-:-:S07]  /*64e0*/  SEL R104, RZ, 0x1, !P0 ;  /* 0x00000001ff687807 */ /* 0x000fce0004000000 */
.L_x_228:
[----:B------:R-:W-:Y:S01]  /*64f0*/  ISETP.NE.AND P0, PT, R127, RZ, PT ;  /* 0x000000ff7f00720c */ /* 0x000fe20003f05270 */
[----:B------:R-:W-:Y:S05]  /*6500*/  YIELD ;  /* 0x0000000000007946 */ /* 0x000fea0003800000 */
[----:B------:R-:W-:Y:S07]  /*6510*/  BSSY B1, `(.L_x_115) ;  /* 0x000001a000017945 */ /* 0x000fee0003800000 */
[----:B------:R-:W-:Y:S05]  /*6520*/  @P0 BRA `(.L_x_116) ;  /* 0x0000000000600947 */ /* 0x000fea0003800000 */
[----:B------:R-:W-:Y:S01]  /*6530*/  ISETP.NE.AND P1, PT, R125, RZ, PT ;  /* 0x000000ff7d00720c */ /* 0x000fe20003f25270 */
[----:B------:R-:W-:Y:S01]  /*6540*/  BSSY B0, `(.L_x_117) ;  /* 0x000000b000007945 */ /* 0x000fe20003800000 */
[----:B------:R-:W-:Y:S11]  /*6550*/  ISETP.NE.AND P0, PT, R111, RZ, PT ;  /* 0x000000ff6f00720c */ /* 0x000ff60003f05270 */
[----:B------:R-:W-:Y:S05]  /*6560*/  @P1 LEA R6, R109, R120, 0xd ;  /* 0x000000786d061211 */ /* 0x000fea00078e68ff */
[--C-:B------:R-:W-:Y:S02]  /*6570*/  @P1 IMAD R5, R122, -0x10, R6.reuse ;  /* 0xfffffff07a051824 */ /* 0x100fe400078e0206 */
[----:B------:R-:W-:Y:S03]  /*6580*/  @P1 IMAD R4, R121, -0x10, R6 ;  /* 0xfffffff079041824 */ /* 0x000fe600078e0206 */
[----:B------:R-:W-:Y:S01]  /*6590*/  @P1 LEA R3, R119, R5, 0x4 ;  /* 0x0000000577031211 */ /* 0x000fe200078e20ff */
[----:B------:R-:W-:Y:S06]  /*65a0*/  @P0 BRA `(.L_x_118) ;  /* 0x0000000000100947 */ /* 0x000fec0003800000 */
[----:B------:R-:W-:Y:S02]  /*65b0*/  LEA R2, R109, UR41, 0x3 ;  /* 0x000000296d027c11 */ /* 0x000fe4000f8e18ff */
[----:B------:R-:W-:Y:S04]  /*65c0*/  SHF.L.U32 R0, R112, 0x1f, RZ ;  /* 0x0000001f70007819 */ /* 0x000fe800000006ff */
[----:B------:R-:W1:Y:S02]  /*65d0*/  SYNCS.PHASECHK.TRANS64.TRYWAIT P0, [R2+URZ+0x80], R0 ;  /* 0x00008000020075a7 */ /* 0x000e6400080011ff */
[----:B-1----:R-:W-:Y:S05]  /*65e0*/  @!P0 BRA `(.L_x_119) ;  /* 0x0000004c00ac8947 */ /* 0x002fea0003800000 */
.L_x_118:
[----:B------:R-:W-:Y:S05]  /*65f0*/  BSYNC B0 ;  /* 0x0000000000007941 */ /* 0x000fea0003800000 */
.L_x_117:
[----:B------:R-:W-:Y:S01]  /*6600*/  ISETP.NE.AND P0, PT, R125, RZ, PT ;  /* 0x000000ff7d00720c */ /* 0x000fe20003f05270 */
[----:B------:R-:W-:Y:S11]  /*6610*/  VIADD R109, R109, 0x1 ;  /* 0x000000016d6d7836 */ /* 0x000ff60000000000 */
[----:B------:R-:W-:Y:S01]  /*6620*/  @!UPT UIADD3 URZ, UPT, UPT, URZ, URZ, URZ ;  /* 0x000000fffffff290 */ /* 0x000fe2000fffe0ff */
[----:B------:R2:W3:Y:S04]  /*6630*/  @P0 LDS.128 R84, [R6] ;  /* 0x0000000006540984 */ /* 0x0004e80000000c00 */
[----:B------:R2:W4:Y:S04]  /*6640*/  @P0 LDS.128 R92, [R4+0x20] ;  /* 0x00002000045c0984 */ /* 0x0005280000000c00 */
[----:B------:R2:W2:Y:S04]  /*6650*/  @P0 LDS.128 R88, [R5+0x10] ;  /* 0x0000100005580984 */ /* 0x0004a80000000c00 */
[----:B------:R2:W2:Y:S01]  /*6660*/  @P0 LDS.128 R96, [R3+0x10] ;  /* 0x0000100003600984 */ /* 0x0004a20000000c00 */
[C---:B------:R-:W-:Y:S04]  /*6670*/  ISETP.NE.AND P0, PT, R109.reuse, 0x4, PT ;  /* 0x000000046d00780c */ /* 0x040fe80003f05270 */
[----:B-1----:R-:W-:Y:S02]  /*6680*/  SEL R0, RZ, 0x1, P0 ;  /* 0x00000001ff007807 */ /* 0x002fe40000000000 */
[----:B------:R-:W-:Y:S02]  /*6690*/  SEL R109, R109, RZ, P0 ;  /* 0x000000ff6d6d7207 */ /* 0x000fe40000000000 */
[----:B------:R-:W-:Y:S02]  /*66a0*/  LOP3.LUT R112, R112, R0, RZ, 0x3c, !PT ;  /* 0x0000000070707212 */ /* 0x000fe400078e3cff */
.L_x_116:
[----:B------:R-:W-:Y:S05]  /*66b0*/  BSYNC B1 ;  /* 0x0000000000017941 */ /* 0x000fea0003800000 */
.L_x_115:
[C---:B------:R-:W-:Y:S01]  /*66c0*/  LOP3.LUT P1, RZ, R39.reuse, R104, RZ, 0xfc, !PT ;  /* 0x0000006827ff7212 */ /* 0x040fe2000782fcff */
[----:B------:R-:W-:Y:S01]  /*66d0*/  IMAD.SHL.U32 R37, R39, 0x20, RZ ;  /* 0x0000002027257824 */ /* 0x000fe200078e00ff */
[----:B------:R-:W-:Y:S01]  /*66e0*/  LEA R128, R40, UR41, 0x3 ;  /* 0x0000002928807c11 */ /* 0x000fe2000f8e18ff */
[----:B------:R-:W-:Y:S02]  /*66f0*/  BSSY B0, `(.L_x_120) ;  /* 0x0000009000007945 */ /* 0x000fe40003800000 */
[----:B------:R-:W-:Y:S05]  /*6700*/  IMAD.IADD R2, R38, 0x1, R37 ;  /* 0x0000000126027824 */ /* 0x000fea00078e0225 */
[----:B------:R-:W-:Y:S04]  /*6710*/  SHF.R.U32.HI R0, RZ, 0x15, R2 ;  /* 0x00000015ff007819 */ /* 0x000fe80000011602 */
[----:B------:R-:W-:Y:S01]  /*6720*/  LOP3.LUT P0, RZ, R0, 0x3, R124, 0x48, !PT ;  /* 0x0000000300ff7812 */ /* 0x000fe2000780487c */
[----:B------:R-:W-:Y:S01]  /*6730*/  @!UPT UIADD3 URZ, UPT, UPT, URZ, URZ, URZ ;  /* 0x000000fffffff290 */ /* 0x000fe2000fffe0ff */
[----:B------:R-:W-:Y:S11]  /*6740*/  @P1 BRA `(.L_x_121) ;  /* 0x00000000000c1947 */ /* 0x000ff60003800000 */
[----:B------:R-:W-:Y:S04]  /*6750*/  SHF.L.U32 R0, R118, 0x1f, RZ ;  /* 0x0000001f76007819 */ /* 0x000fe800000006ff */
[----:B------:R-:W1:Y:S02]  /*6760*/  SYNCS.PHASECHK.TRANS64.TRYWAIT P1, [R128+URZ+0xf0], R0 ;  /* 0x0000f000800075a7 */ /* 0x000e6400080211ff */
[----:B-1----:R-:W-:Y:S05]  /*6770*/  @!P1 BRA `(.L_x_122) ;  /* 0x0000004c005c9947 */ /* 0x002fea0003800000 */
.L_x_121:
[----:B------:R-:W-:Y:S05]  /*6780*/  BSYNC B0 ;  /* 0x0000000000007941 */ /* 0x000fea0003800000 */
.L_x_120:
[----:B------:R-:W-:Y:S05]  /*6790*/  @!P0 BRA `(.L_x_123) ;  /* 0x0000000000408947 */ /* 0x000fea0003800000 */
[----:B------:R-:W2:Y:S01]  /*67a0*/  LDCU.64 UR8, c[0x4][0x70] ;  /* 0x01000e00ff0877ac */ /* 0x000ea20008000a00 */
[----:B------:R-:W-:Y:S01]  /*67b0*/  MOV R15, 0x0 ;  /* 0x00000000000f7802 */ /* 0x000fe20000000f00 */
[----:B------:R-:W-:Y:S02]  /*67c0*/  HFMA2 R12, -RZ, RZ, 0, 5.9604644775390625e-08 ;  /* 0x00000001ff0c7431 */ /* 0x000fe400000001ff */
[----:B------:R-:W-:Y:S02]  /*67d0*/  IMAD.MOV.U32 R8, RZ, RZ, 0x192 ;  /* 0x00000192ff087424 */ /* 0x000fe400078e00ff */
[----:B------:R-:W-:Y:S01]  /*67e0*/  IMAD.MOV.U32 R13, RZ, RZ, RZ ;  /* 0x000000ffff0d7224 */ /* 0x000fe200078e00ff */
[----:B------:R-:W1:Y:S01]  /*67f0*/  LDCU.64 UR6, c[0x4][0x78] ;  /* 0x01000f00ff0677ac */ /* 0x000e620008000a00 */
[----:B------:R-:W3:Y:S01]  /*6800*/  LDC.64 R14, c[0x4][R15] ;  /* 0x010000000f0e7b82 */ /* 0x000ee20000000a00 */
[----:B------:R-:W5:Y:S01]  /*6810*/  LDCU.64 UR4, c[0x4][0x10] ;  /* 0x01000200ff0477ac */ /* 0x000f620008000a00 */
[----:B--2---:R-:W-:Y:S01]  /*6820*/  MOV R5, UR9 ;  /* 0x0000000900057c02 */ /* 0x004fe20008000f00 */
[----:B------:R-:W-:Y:S01]  /*6830*/  IMAD.U32 R4, RZ, RZ, UR8 ;  /* 0x00000008ff047e24 */ /* 0x000fe2000f8e00ff */
[----:B-1----:R-:W-:Y:S01]  /*6840*/  MOV R7, UR7 ;  /* 0x0000000700077c02 */ /* 0x002fe20008000f00 */
[----:B------:R-:W-:Y:S01]  /*6850*/  IMAD.U32 R6, RZ, RZ, UR6 ;  /* 0x00000006ff067e24 */ /* 0x000fe2000f8e00ff */
[----:B-----5:R-:W-:Y:S01]  /*6860*/  MOV R11, UR5 ;  /* 0x00000005000b7c02 */ /* 0x020fe20008000f00 */
[----:B------:R-:W-:Y:S02]  /*6870*/  IMAD.U32 R10, RZ, RZ, UR4 ;  /* 0x00000004ff0a7e24 */ /* 0x000fe4000f8e00ff */
[----:B------:R-:W-:Y:S07]  /*6880*/  LEPC R20, `(.L_x_123) ;  /* 0x000000001014794e */ /* 0x000fee0000000000 */
[----:B---34-:R-:W-:Y:S05]  /*6890*/  CALL.ABS.NOINC R14 ;  /* 0x000000000e007343 */ /* 0x018fea0003c00000 */
.L_x_123:
[----:B------:R-:W-:Y:S05]  /*68a0*/  WARPSYNC.ALL ;  /* 0x0000000000007948 */ /* 0x000fea0003800000 */
[----:B------:R-:W-:Y:S01]  /*68b0*/  R2UR UR4, R2 ;  /* 0x00000000020472ca */ /* 0x000fe200000e0000 */
[----:B------:R-:W-:Y:S01]  /*68c0*/  BSSY.RECONVERGENT B1, `(.L_x_124) ;  /* 0x000017b000017945 */ /* 0x000fe20003800200 */
[C---:B---3--:R-:W-:Y:S02]  /*68d0*/  SHF.L.U32 R43, R84.reuse, 0x10, RZ ;  /* 0x00000010542b7819 */ /* 0x048fe400000006ff */
[----:B------:R-:W-:Y:S02]  /*68e0*/  LOP3.LUT R44, R84, 0xffff0000, RZ, 0xc0, !PT ;  /* 0xffff0000542c7812 */ /* 0x000fe400078ec0ff */
[----:B------:R-:W-:Y:S02]  /*68f0*/  SHF.L.U32 R45, R85, 0x10, RZ ;  /* 0x00000010552d7819 */ /* 0x000fe400000006ff */
[----:B------:R-:W-:Y:S02]  /*6900*/  MOV R64, 0x3bbb989d ;  /* 0x3bbb989d00407802 */ /* 0x000fe40000000f00 */
[----:B------:R-:W-:Y:S03]  /*6910*/  ISETP.NE.AND P1, PT, R39, 0x3, PT ;  /* 0x000000032700780c */ /* 0x000fe60003f25270 */
[----:B--2---:R-:W1:Y:S10]  /*6920*/  LDTM.x32 R4, tmem[UR4] ;  /* 0x00000004000479ee */ /* 0x004e7400082c0000 */
[----:B------:R-:W-:Y:S01]  /*6930*/  @!P1 NOP ;  /* 0x0000000000009918 */ /* 0x000fe20000000000 */
[----:B------:R-:W-:Y:S04]  /*6940*/  @!P1 IADD3 R128, PT, PT, R128, 0x110, RZ ;  /* 0x0000011080809810 */ /* 0x000fe80007ffe0ff */
[----:B------:R-:W-:Y:S04]  /*6950*/  @!P1 LOP3.LUT R128, R128, 0xfefffff8, RZ, 0xc0, !PT ;  /* 0xfefffff880809812 */ /* 0x000fe800078ec0ff */
[----:B-1----:R1:W-:Y:S01]  /*6960*/  @!P1 SYNCS.ARRIVE.TRANS64.RED.A1T0 RZ, [R128+URZ], RZ ;  /* 0x000000ff80ff99a7 */ /* 0x0023e200081004ff */
[C---:B------:R-:W-:Y:S01]  /*6970*/  FMUL R0, R42.reuse, R4 ;  /* 0x000000042a007220 */ /* 0x040fe20000400000 */
        /* <DEDUP_REMOVED lines=18> */
[----:B------:R-:W-:Y:S01]  /*6aa0*/  LOP3.LUT R32, R85, 0xffff0000, RZ, 0xc0, !PT ;  /* 0xffff000055207812 */ /* 0x000fe200078ec0ff */
[C---:B------:R-:W-:Y:S01]  /*6ab0*/  FMUL R7, R42.reuse, R7 ;  /* 0x000000072a077220 */ /* 0x040fe20000400000 */
[C---:B------:R-:W-:Y:S01]  /*6ac0*/  FMUL R18, R42.reuse, R22 ;  /* 0x000000162a127220 */ /* 0x040fe20000400000 */
[C---:B------:R-:W-:Y:S01]  /*6ad0*/  FMUL R29, R42.reuse, R33 ;  /* 0x000000212a1d7220 */ /* 0x040fe20000400000 */
[----:B------:R-:W-:Y:S01]  /*6ae0*/  FMUL R22, R42, R26 ;  /* 0x0000001a2a167220 */ /* 0x000fe20000400000 */
[C---:B------:R-:W-:Y:S01]  /*6af0*/  FFMA R0, R63.reuse, R43, R0 ;  /* 0x0000002b3f007223 */ /* 0x040fe20000000000 */
[----:B------:R-:W-:Y:S01]  /*6b00*/  SHF.L.U32 R33, R86, 0x10, RZ ;  /* 0x0000001056217819 */ /* 0x000fe200000006ff */
[C---:B------:R-:W-:Y:S01]  /*6b10*/  FMUL R26, R42.reuse, R30 ;  /* 0x0000001e2a1a7220 */ /* 0x040fe20000400000 */
[C---:B------:R-:W-:Y:S01]  /*6b20*/  FFMA R2, R63.reuse, R44, R2 ;  /* 0x0000002c3f027223 */ /* 0x040fe20000000002 */
[----:B------:R-:W-:Y:S01]  /*6b30*/  FMUL R30, R42, R34 ;  /* 0x000000222a1e7220 */ /* 0x000fe20000400000 */
[C---:B------:R-:W-:Y:S01]  /*6b40*/  FFMA R3, R63.reuse, R45, R3 ;  /* 0x0000002d3f037223 */ /* 0x040fe20000000003 */
[----:B------:R-:W-:Y:S01]  /*6b50*/  LOP3.LUT R34, R86, 0xffff0000, RZ, 0xc0, !PT ;  /* 0xffff000056227812 */ /* 0x000fe200078ec0ff */
[----:B------:R-:W-:Y:S01]  /*6b60*/  FFMA R7, R63, R32, R7 ;  /* 0x000000203f077223 */ /* 0x000fe20000000007 */
[----:B------:R-:W-:Y:S01]  /*6b70*/  SHF.L.U32 R32, R87, 0x10, RZ ;  /* 0x0000001057207819 */ /* 0x000fe200000006ff */
[----:B------:R-:W-:Y:S01]  /*6b80*/  FFMA R4, R63, R33, R4 ;  /* 0x000000213f047223 */ /* 0x000fe20000000004 */
[----:B------:R-:W-:Y:S01]  /*6b90*/  LOP3.LUT R43, R87, 0xffff0000, RZ, 0xc0, !PT ;  /* 0xffff0000572b7812 */ /* 0x000fe200078ec0ff */
[----:B------:R-:W-:Y:S01]  /*6ba0*/  FMUL R11, R42, R11 ;  /* 0x0000000b2a0b7220 */ /* 0x000fe20000400000 */
[C---:B------:R-:W-:Y:S01]  /*6bb0*/  SHF.L.U32 R33, R88.reuse, 0x10, RZ ;  /* 0x0000001058217819 */ /* 0x040fe200000006ff */
[C---:B------:R-:W-:Y:S01]  /*6bc0*/  FFMA R5, R63.reuse, R34, R5 ;  /* 0x000000223f057223 */ /* 0x040fe20000000005 */
[C---:B------:R-:W-:Y:S01]  /*6bd0*/  FFMA R6, R63.reuse, R32, R6 ;  /* 0x000000203f067223 */ /* 0x040fe20000000006 */
[C---:B------:R-:W-:Y:S01]  /*6be0*/  FFMA R11, R63.reuse, R43, R11 ;  /* 0x0000002b3f0b7223 */ /* 0x040fe2000000000b */
[----:B------:R-:W-:Y:S01]  /*6bf0*/  LOP3.LUT R32, R88, 0xffff0000, RZ, 0xc0, !PT ;  /* 0xffff000058207812 */ /* 0x000fe200078ec0ff */
[----:B------:R-:W-:Y:S01]  /*6c00*/  FFMA R8, R63, R33, R8 ;  /* 0x000000213f087223 */ /* 0x000fe20000000008 */
[C---:B------:R-:W-:Y:S01]  /*6c10*/  SHF.L.U32 R34, R89.reuse, 0x10, RZ ;  /* 0x0000001059227819 */ /* 0x040fe200000006ff */
[----:B------:R-:W-:Y:S01]  /*6c20*/  FMUL R15, R42, R15 ;  /* 0x0000000f2a0f7220 */ /* 0x000fe20000400000 */
[----:B------:R-:W-:Y:S01]  /*6c30*/  LOP3.LUT R33, R89, 0xffff0000, RZ, 0xc0, !PT ;  /* 0xffff000059217812 */ /* 0x000fe200078ec0ff */
[C---:B------:R-:W-:Y:S01]  /*6c40*/  FFMA R9, R63.reuse, R32, R9 ;  /* 0x000000203f097223 */ /* 0x040fe20000000009 */
[C---:B------:R-:W-:Y:S01]  /*6c50*/  SHF.L.U32 R43, R90.reuse, 0x10, RZ ;  /* 0x000000105a2b7819 */ /* 0x040fe200000006ff */
[C---:B------:R-:W-:Y:S01]  /*6c60*/  FFMA R10, R63.reuse, R34, R10 ;  /* 0x000000223f0a7223 */ /* 0x040fe2000000000a */
[----:B------:R-:W-:Y:S01]  /*6c70*/  LOP3.LUT R32, R90, 0xffff0000, RZ, 0xc0, !PT ;  /* 0xffff00005a207812 */ /* 0x000fe200078ec0ff */
[----:B------:R-:W-:Y:S01]  /*6c80*/  FFMA R15, R63, R33, R15 ;  /* 0x000000213f0f7223 */ /* 0x000fe2000000000f */
[----:B------:R-:W-:Y:S01]  /*6c90*/  SHF.L.U32 R33, R91, 0x10, RZ ;  /* 0x000000105b217819 */ /* 0x000fe200000006ff */
[----:B------:R-:W-:Y:S01]  /*6ca0*/  FFMA R12, R63, R43, R12 ;  /* 0x0000002b3f0c7223 */ /* 0x000fe2000000000c */
[----:B------:R-:W-:Y:S01]  /*6cb0*/  LOP3.LUT R34, R91, 0xffff0000, RZ, 0xc0, !PT ;  /* 0xffff00005b227812 */ /* 0x000fe200078ec0ff */
[C---:B------:R-:W-:Y:S01]  /*6cc0*/  FFMA R13, R63.reuse, R32, R13 ;  /* 0x000000203f0d7223 */ /* 0x040fe2000000000d */
[----:B------:R-:W-:Y:S01]  /*6cd0*/  FMUL R19, R42, R19 ;  /* 0x000000132a137220 */ /* 0x000fe20000400000 */
[C---:B----4-:R-:W-:Y:S01]  /*6ce0*/  SHF.L.U32 R32, R92.reuse, 0x10, RZ ;  /* 0x000000105c207819 */ /* 0x050fe200000006ff */
        /* <DEDUP_REMOVED lines=8> */
[C---:B------:R-:W-:Y:S01]  /*6d70*/  SHF.L.U32 R34, R94.reuse, 0x10, RZ ;  /* 0x000000105e227819 */ /* 0x040fe200000006ff */
[C---:B------:R-:W-:Y:S01]  /*6d80*/  FFMA R18, R63.reuse, R33, R18 ;  /* 0x000000213f127223 */ /* 0x040fe20000000012 */
[----:B------:R-:W-:Y:S01]  /*6d90*/  LOP3.LUT R33, R94, 0xffff0000, RZ, 0xc0, !PT ;  /* 0xffff00005e217812 */ /* 0x000fe200078ec0ff */
[----:B------:R-:W-:Y:S01]  /*6da0*/  FFMA R23, R63, R32, R23 ;  /* 0x000000203f177223 */ /* 0x000fe20000000017 */
[----:B------:R-:W-:Y:S01]  /*6db0*/  SHF.L.U32 R43, R95, 0x10, RZ ;  /* 0x000000105f2b7819 */ /* 0x000fe200000006ff */
[----:B------:R-:W-:Y:S01]  /*6dc0*/  FFMA R20, R63, R34, R20 ;  /* 0x000000223f147223 */ /* 0x000fe20000000014 */
[----:B------:R-:W-:Y:S01]  /*6dd0*/  LOP3.LUT R32, R95, 0xffff0000, RZ, 0xc0, !PT ;  /* 0xffff00005f207812 */ /* 0x000fe200078ec0ff */
[----:B------:R-:W-:Y:S01]  /*6de0*/  FMUL R27, R42, R27 ;  /* 0x0000001b2a1b7220 */ /* 0x000fe20000400000 */
        /* <DEDUP_REMOVED lines=16> */
[----:B------:R-:W-:Y:S01]  /*6ef0*/  HFMA2 R33, -RZ, RZ, 3.7421875, 0 ;  /* 0x437c0000ff217431 */ /* 0x000fe200000001ff */
[----:B------:R-:W-:Y:S01]  /*6f00*/  LOP3.LUT R43, R99, 0xffff0000, RZ, 0xc0, !PT ;  /* 0xffff0000632b7812 */ /* 0x000fe200078ec0ff */
[----:B------:R-:W-:Y:S01]  /*6f10*/  FMUL R35, R42, R35 ;  /* 0x000000232a237220 */ /* 0x000fe20000400000 */
[C---:B------:R-:W-:Y:S01]  /*6f20*/  FFMA R29, R63.reuse, R32, R29 ;  /* 0x000000203f1d7223 */ /* 0x040fe2000000001d */
[C---:B------:R-:W-:Y:S02]  /*6f30*/  FFMA R30, R63.reuse, R34, R30 ;  /* 0x000000223f1e7223 */ /* 0x040fe4000000001e */
[----:B------:R-:W-:Y:S01]  /*6f40*/  FFMA R35, R63, R43, R35 ;  /* 0x0000002b3f237223 */ /* 0x000fe20000000023 */
[-C--:B------:R-:W-:Y:S04]  /*6f50*/  FFMA.SAT R34, R0, -R64.reuse, 0.5 ;  /* 0x3f00000000227423 */ /* 0x080fe80000002840 */
[-C--:B------:R-:W-:Y:S04]  /*6f60*/  FFMA.RM R34, R34, R33.reuse, 12582913 ;  /* 0x4b40000122227423 */ /* 0x080fe80000004021 */
[----:B------:R-:W-:Y:S04]  /*6f70*/  FADD R32, R34, -12583039 ;  /* 0xcb40007f22207421 */ /* 0x000fe80000000000 */
[C---:B------:R-:W-:Y:S04]  /*6f80*/  FFMA R32, R0.reuse, -1.4426950216293334961, -R32 ;  /* 0xbfb8aa3b00207823 */ /* 0x040fe80000000820 */
[----:B------:R-:W-:Y:S01]  /*6f90*/  FFMA R32, R0, -1.925963033500011079e-08, R32 ;  /* 0xb2a5706000207823 */ /* 0x000fe20000000020 */
[-C--:B------:R-:W-:Y:S04]  /*6fa0*/  FFMA.SAT R0, R2, -R64.reuse, 0.5 ;  /* 0x3f00000002007423 */ /* 0x080fe80000002840 */
[-C--:B------:R-:W-:Y:S01]  /*6fb0*/  FFMA.RM R43, R0, R33.reuse, 12582913 ;  /* 0x4b400001002b7423 */ /* 0x080fe20000004021 */
[----:B------:R-:W2:Y:S03]  /*6fc0*/  MUFU.EX2 R32, R32 ;  /* 0x0000002000207308 */ /* 0x000ea60000000800 */
[----:B------:R-:W-:Y:S04]  /*6fd0*/  FADD R0, R43, -12583039 ;  /* 0xcb40007f2b007421 */ /* 0x000fe80000000000 */
[C---:B------:R-:W-:Y:S04]  /*6fe0*/  FFMA R0, R2.reuse, -1.4426950216293334961, -R0 ;  /* 0xbfb8aa3b02007823 */ /* 0x040fe80000000800 */
[----:B------:R-:W-:Y:S01]  /*6ff0*/  FFMA R0, R2, -1.925963033500011079e-08, R0 ;  /* 0xb2a5706002007823 */ /* 0x000fe20000000000 */
[CC--:B------:R-:W-:Y:S03]  /*7000*/  FFMA.SAT R2, R3.reuse, -R64.reuse, 0.5 ;  /* 0x3f00000003027423 */ /* 0x0c0fe60000002840 */
[----:B------:R-:W3:Y:S01]  /*7010*/  MUFU.EX2 R65, R0 ;  /* 0x0000000000417308 */ /* 0x000ee20000000800 */
[-C--:B------:R-:W-:Y:S04]  /*7020*/  FFMA.RM R44, R2, R33.reuse, 12582913 ;  /* 0x4b400001022c7423 */ /* 0x080fe80000004021 */
[----:B------:R-:W-:Y:S04]  /*7030*/  FADD R2, R44, -12583039 ;  /* 0xcb40007f2c027421 */ /* 0x000fe80000000000 */
[C---:B------:R-:W-:Y:S04]  /*7040*/  FFMA R2, R3.reuse, -1.4426950216293334961, -R2 ;  /* 0xbfb8aa3b03027823 */ /* 0x040fe80000000802 */
[----:B------:R-:W-:Y:S01]  /*7050*/  FFMA R2, R3, -1.925963033500011079e-08, R2 ;  /* 0xb2a5706003027823 */ /* 0x000fe20000000002 */
[-C--:B------:R-:W-:Y:S03]  /*7060*/  FFMA.SAT R3, R7, -R64.reuse, 0.5 ;  /* 0x3f00000007037423 */ /* 0x080fe60000002840 */
[----:B------:R-:W4:Y:S01]  /*7070*/  MUFU.EX2 R66, R2 ;  /* 0x0000000200427308 */ /* 0x000f220000000800 */
[-C--:B------:R-:W-:Y:S04]  /*7080*/  FFMA.RM R45, R3, R33.reuse, 12582913 ;  /* 0x4b400001032d7423 */ /* 0x080fe80000004021 */
[----:B------:R-:W-:Y:S04]  /*7090*/  FADD R3, R45, -12583039 ;  /* 0xcb40007f2d037421 */ /* 0x000fe80000000000 */
[C---:B------:R-:W-:Y:S04]  /*70a0*/  FFMA R3, R7.reuse, -1.4426950216293334961, -R3 ;  /* 0xbfb8aa3b07037823 */ /* 0x040fe80000000803 */
[----:B------:R-:W-:Y:S01]  /*70b0*/  FFMA R3, R7, -1.925963033500011079e-08, R3 ;  /* 0xb2a5706007037823 */ /* 0x000fe20000000003 */
[-C--:B------:R-:W-:Y:S03]  /*70c0*/  FFMA.SAT R7, R4, -R64.reuse, 0.5 ;  /* 0x3f00000004077423 */ /* 0x080fe60000002840 */
[----:B------:R-:W5:Y:S01]  /*70d0*/  MUFU.EX2 R67, R3 ;  /* 0x0000000300437308 */ /* 0x000f620000000800 */
[-C--:B------:R-:W-:Y:S04]  /*70e0*/  FFMA.RM R46, R7, R33.reuse, 12582913 ;  /* 0x4b400001072e7423 */ /* 0x080fe80000004021 */
[----:B------:R-:W-:Y:S04]  /*70f0*/  FADD R7, R46, -12583039 ;  /* 0xcb40007f2e077421 */ /* 0x000fe80000000000 */
[C---:B------:R-:W-:Y:S04]  /*7100*/  FFMA R7, R4.reuse, -1.4426950216293334961, -R7 ;  /* 0xbfb8aa3b04077823 */ /* 0x040fe80000000807 */
[----:B------:R-:W-:Y:S01]  /*7110*/  FFMA R7, R4, -1.925963033500011079e-08, R7 ;  /* 0xb2a5706004077823 */ /* 0x000fe20000000007 */
[-C--:B------:R-:W-:Y:S03]  /*7120*/  FFMA.SAT R4, R5, -R64.reuse, 0.5 ;  /* 0x3f00000005047423 */ /* 0x080fe60000002840 */
[----:B------:R-:W1:Y:S01]  /*7130*/  MUFU.EX2 R68, R7 ;  /* 0x0000000700447308 */ /* 0x000e620000000800 */
        /* <DEDUP_REMOVED lines=40> */
[-C--:B------:R-:W-:Y:S04]  /*73c0*/  FFMA.SAT R15, R12, -R64.reuse, 0.5 ;  /* 0x3f0000000c0f7423 */ /* 0x080fe80000002840 */
[-C--:B------:R-:W-:Y:S04]  /*73d0*/  FFMA.RM R54, R15, R33.reuse, 12582913 ;  /* 0x4b4000010f367423 */ /* 0x080fe80000004021 */
[----:B------:R-:W-:Y:S04]  /*73e0*/  FADD R15, R54, -12583039 ;  /* 0xcb40007f360f7421 */ /* 0x000fe80000000000 */
[C---:B------:R-:W-:Y:S04]  /*73f0*/  FFMA R15, R12.reuse, -1.4426950216293334961, -R15 ;  /* 0xbfb8aa3b0c0f7823 */ /* 0x040fe8000000080f */
[----:B------:R-:W-:Y:S01]  /*7400*/  FFMA R15, R12, -1.925963033500011079e-08, R15 ;  /* 0xb2a570600c0f7823 */ /* 0x000fe2000000000f */
[-C--:B------:R-:W-:Y:S03]  /*7410*/  FFMA.SAT R12, R13, -R64.reuse, 0.5 ;  /* 0x3f0000000d0c7423 */ /* 0x080fe60000002840 */
[----:B------:R-:W-:Y:S01]  /*7420*/  MUFU.EX2 R75, R15 ;  /* 0x0000000f004b7308 */ /* 0x000fe20000000800 */
        /* <DEDUP_REMOVED lines=22> */
[----:B------:R2:W-:Y:S01]  /*7590*/  MUFU.EX2 R78, R19 ;  /* 0x00000013004e7308 */ /* 0x0005e20000000800 */
[-C--:B------:R-:W-:Y:S04]  /*75a0*/  FFMA.RM R59, R16, R33.reuse, 12582913 ;  /* 0x4b400001103b7423 */ /* 0x080fe80000004021 */
[----:B------:R-:W-:Y:S04]  /*75b0*/  FADD R16, R59, -12583039 ;  /* 0xcb40007f3b107421 */ /* 0x000fe80000000000 */
[C---:B------:R-:W-:Y:S04]  /*75c0*/  FFMA R16, R17.reuse, -1.4426950216293334961, -R16 ;  /* 0xbfb8aa3b11107823 */ /* 0x040fe80000000810 */
[----:B------:R-:W-:Y:S01]  /*75d0*/  FFMA R16, R17, -1.925963033500011079e-08, R16 ;  /* 0xb2a5706011107823 */ /* 0x000fe20000000010 */
[-C--:B------:R-:W-:Y:S01]  /*75e0*/  FFMA.SAT R17, R18, -R64.reuse, 0.5 ;  /* 0x3f00000012117423 */ /* 0x080fe20000002840 */
[----:B--2---:R-:W-:Y:S03]  /*75f0*/  SHF.L.U32 R19, R48, 0x17, RZ ;  /* 0x0000001730137819 */ /* 0x004fe600000006ff */
        /* <DEDUP_REMOVED lines=10> */
[-C--:B------:R-:W-:Y:S03]  /*76a0*/  FFMA.SAT R23, R20, -R64.reuse, 0.5 ;  /* 0x3f00000014177423 */ /* 0x080fe60000002840 */
[----:B------:R-:W-:Y:S01]  /*76b0*/  MUFU.EX2 R80, R18 ;  /* 0x0000001200507308 */ /* 0x000fe20000000800 */
[----:B------:R-:W-:Y:S01]  /*76c0*/  FFMA.RM R62, R23, R33, 12582913 ;  /* 0x4b400001173e7423 */ /* 0x000fe20000004021 */
[----:B--2---:R-:W-:Y:S03]  /*76d0*/  @!P1 IADD3 R17, PT, PT, R40, 0x1, RZ ;  /* 0x0000000128119810 */ /* 0x004fe60007ffe0ff */
[----:B------:R-:W-:Y:S01]  /*76e0*/  FADD R23, R62, -12583039 ;  /* 0xcb40007f3e177421 */ /* 0x000fe20000000000 */
[C---:B------:R-:W-:Y:S03]  /*76f0*/  @!P1 ISETP.NE.AND P0, PT, R17.reuse, 0x4, PT ;  /* 0x000000041100980c */ /* 0x040fe60003f05270 */
[C---:B------:R-:W-:Y:S01]  /*7700*/  FFMA R23, R20.reuse, -1.4426950216293334961, -R23 ;  /* 0xbfb8aa3b14177823 */ /* 0x040fe20000000817 */
[----:B------:R-:W-:Y:S02]  /*7710*/  @!P1 SEL R40, R17, RZ, P0 ;  /* 0x000000ff11289207 */ /* 0x000fe40000000000 */
[----:B------:R-:W-:Y:S01]  /*7720*/  @!P1 SEL R17, RZ, 0x1, P0 ;  /* 0x00000001ff119807 */ /* 0x000fe20000000000 */
[----:B------:R-:W-:Y:S01]  /*7730*/  FFMA R23, R20, -1.925963033500011079e-08, R23 ;  /* 0xb2a5706014177823 */ /* 0x000fe20000000017 */
[-C--:B------:R-:W-:Y:S02]  /*7740*/  FFMA.SAT R20, R21, -R64.reuse, 0.5 ;  /* 0x3f00000015147423 */ /* 0x080fe40000002840 */
[----:B------:R-:W-:Y:S01]  /*7750*/  @!P1 LOP3.LUT R118, R118, R17, RZ, 0x3c, !PT ;  /* 0x0000001176769212 */ /* 0x000fe200078e3cff */
[----:B------:R2:W-:Y:S01]  /*7760*/  MUFU.EX2 R81, R23 ;  /* 0x0000001700517308 */ /* 0x0005e20000000800 */
[-C--:B------:R-:W-:Y:S01]  /*7770*/  FFMA.RM R20, R20, R33.reuse, 12582913 ;  /* 0x4b40000114147423 */ /* 0x080fe20000004021 */
[----:B------:R-:W-:Y:S03]  /*7780*/  SHF.L.U32 R17, R45, 0x17, RZ ;  /* 0x000000172d117819 */ /* 0x000fe600000006ff */
[----:B------:R-:W-:Y:S04]  /*7790*/  FADD R0, R20, -12583039 ;  /* 0xcb40007f14007421 */ /* 0x000fe80000000000 */
[C---:B------:R-:W-:Y:S04]  /*77a0*/  FFMA R0, R21.reuse, -1.4426950216293334961, -R0 ;  /* 0xbfb8aa3b15007823 */ /* 0x040fe80000000800 */
[----:B------:R-:W-:Y:S01]  /*77b0*/  FFMA R0, R21, -1.925963033500011079e-08, R0 ;  /* 0xb2a5706015007823 */ /* 0x000fe20000000000 */
[-C--:B------:R-:W-:Y:S03]  /*77c0*/  FFMA.SAT R2, R22, -R64.reuse, 0.5 ;  /* 0x3f00000016027423 */ /* 0x080fe60000002840 */
[----:B------:R-:W-:Y:S01]  /*77d0*/  MUFU.EX2 R82, R0 ;  /* 0x0000000000527308 */ /* 0x000fe20000000800 */
[-C--:B------:R-:W-:Y:S01]  /*77e0*/  FFMA.RM R21, R2, R33.reuse, 12582913 ;  /* 0x4b40000102157423 */ /* 0x080fe20000004021 */
[----:B--2---:R-:W-:Y:S03]  /*77f0*/  SHF.L.U32 R23, R49, 0x17, RZ ;  /* 0x0000001731177819 */ /* 0x004fe600000006ff */
        /* <DEDUP_REMOVED lines=18> */
[-C--:B------:R-:W-:Y:S01]  /*7920*/  FFMA.SAT R6, R26, -R64.reuse, 0.5 ;  /* 0x3f0000001a067423 */ /* 0x080fe20000002840 */
[----:B------:R-:W2:Y:S03]  /*7930*/  MUFU.EX2 R25, R10 ;  /* 0x0000000a00197308 */ /* 0x000ea60000000800 */
        /* <DEDUP_REMOVED lines=10> */
[----:B------:R3:W2:Y:S03]  /*79e0*/  MUFU.EX2 R31, R14 ;  /* 0x0000000e001f7308 */ /* 0x0006a60000000800 */
[-C--:B------:R-:W-:Y:S04]  /*79f0*/  FFMA.RM R13, R8, R33.reuse, 12582913 ;  /* 0x4b400001080d7423 */ /* 0x080fe80000004021 */
[----:B------:R-:W-:Y:S04]  /*7a00*/  FADD R8, R13, -12583039 ;  /* 0xcb40007f0d087421 */ /* 0x000fe80000000000 */
[C---:B------:R-:W-:Y:S04]  /*7a10*/  FFMA R8, R28.reuse, -1.4426950216293334961, -R8 ;  /* 0xbfb8aa3b1c087823 */ /* 0x040fe80000000808 */
[----:B------:R-:W-:Y:S01]  /*7a20*/  FFMA R8, R28, -1.925963033500011079e-08, R8 ;  /* 0xb2a570601c087823 */ /* 0x000fe20000000008 */
[-C--:B------:R-:W-:Y:S01]  /*7a30*/  FFMA.SAT R9, R29, -R64.reuse, 0.5 ;  /* 0x3f0000001d097423 */ /* 0x080fe20000002840 */
[----:B------:R4:W2:Y:S03]  /*7a40*/  MUFU.EX2 R28, R16 ;  /* 0x00000010001c7308 */ /* 0x0008a60000000800 */
[-C--:B---3--:R-:W-:Y:S04]  /*7a50*/  FFMA.RM R14, R9, R33.reuse, 12582913 ;  /* 0x4b400001090e7423 */ /* 0x088fe80000004021 */
        /* <DEDUP_REMOVED lines=8> */
[C---:B------:R-:W-:Y:S02]  /*7ae0*/  FFMA.SAT R0, R35.reuse, -R64, 0.5 ;  /* 0x3f00000023007423 */ /* 0x040fe40000002840 */
[----:B------:R-:W-:Y:S02]  /*7af0*/  MUFU.EX2 R64, R6 ;  /* 0x0000000600407308 */ /* 0x000fe40000000800 */
[----:B----4-:R-:W-:Y:S04]  /*7b00*/  FFMA.RM R16, R0, R33, 12582913 ;  /* 0x4b40000100107423 */ /* 0x010fe80000004021 */
[----:B------:R-:W-:Y:S04]  /*7b10*/  FADD R0, R16, -12583039 ;  /* 0xcb40007f10007421 */ /* 0x000fe80000000000 */
[----:B------:R3:W4:Y:S01]  /*7b20*/  MUFU.EX2 R33, R2 ;  /* 0x0000000200217308 */ /* 0x0007220000000800 */
[C---:B------:R-:W-:Y:S04]  /*7b30*/  FFMA R0, R35.reuse, -1.4426950216293334961, -R0 ;  /* 0xbfb8aa3b23007823 */ /* 0x040fe80000000800 */
[----:B------:R-:W-:Y:S05]  /*7b40*/  FFMA R0, R35, -1.925963033500011079e-08, R0 ;  /* 0xb2a5706023007823 */ /* 0x000fea0000000000 */
[----:B------:R5:W-:Y:S01]  /*7b50*/  MUFU.EX2 R35, R4 ;  /* 0x0000000400237308 */ /* 0x000be20000000800 */
[----:B---3--:R-:W-:Y:S09]  /*7b60*/  SHF.L.U32 R2, R34, 0x17, RZ ;  /* 0x0000001722027819 */ /* 0x008ff200000006ff */
[----:B------:R3:W4:Y:S01]  /*7b70*/  MUFU.EX2 R34, R3 ;  /* 0x0000000300227308 */ /* 0x0007220000000800 */
[----:B------:R-:W-:Y:S01]  /*7b80*/  FFMA R2, R32, R2, 1 ;  /* 0x3f80000020027423 */ /* 0x000fe20000000002 */
[----:B-----5:R-:W-:Y:S04]  /*7b90*/  SHF.L.U32 R4, R44, 0x17, RZ ;  /* 0x000000172c047819 */ /* 0x020fe800000006ff */
[----:B------:R-:W-:Y:S04]  /*7ba0*/  IADD3 R18, PT, PT, R2, 0x1800000, RZ ;  /* 0x0180000002127810 */ /* 0x000fe80007ffe0ff */
[----:B------:R5:W4:Y:S01]  /*7bb0*/  MUFU.EX2 R32, R5 ;  /* 0x0000000500207308 */ /* 0x000b220000000800 */
[----:B------:R-:W-:Y:S04]  /*7bc0*/  LOP3.LUT R18, R18, 0x7f800000, RZ, 0xc0, !PT ;  /* 0x7f80000012127812 */ /* 0x000fe800078ec0ff */
[----:B------:R-:W-:Y:S02]  /*7bd0*/  ISETP.GT.U32.AND P0, PT, R18, 0x1ffffff, PT ;  /* 0x01ffffff1200780c */ /* 0x000fe40003f04070 */
[----:B---3--:R-:W-:Y:S02]  /*7be0*/  SHF.L.U32 R3, R43, 0x17, RZ ;  /* 0x000000172b037819 */ /* 0x008fe400000006ff */
[----:B------:R-:W-:Y:S03]  /*7bf0*/  SHF.L.U32 R18, R47, 0x17, RZ ;  /* 0x000000172f127819 */ /* 0x000fe600000006ff */
[----:B------:R-:W-:Y:S01]  /*7c00*/  FFMA R3, R65, R3, 1 ;  /* 0x3f80000041037423 */ /* 0x000fe20000000003 */
[----:B------:R-:W-:Y:S01]  /*7c10*/  FFMA R4, R66, R4, 1 ;  /* 0x3f80000042047423 */ /* 0x000fe20000000004 */
[----:B-----5:R-:W-:Y:S01]  /*7c20*/  FFMA R5, R67, R17, 1 ;  /* 0x3f80000043057423 */ /* 0x020fe20000000011 */
[----:B------:R-:W-:Y:S05]  /*7c30*/  SHF.L.U32 R17, R46, 0x17, RZ ;  /* 0x000000172e117819 */ /* 0x000fea00000006ff */
[----:B-1----:R-:W-:Y:S01]  /*7c40*/  FFMA R6, R68, R17, 1 ;  /* 0x3f80000044067423 */ /* 0x002fe20000000011 */
[----:B------:R-:W-:Y:S01]  /*7c50*/  SHF.L.U32 R17, R50, 0x17, RZ ;  /* 0x0000001732117819 */ /* 0x000fe200000006ff */
[----:B------:R-:W-:Y:S01]  /*7c60*/  FFMA R49, R69, R18, 1 ;  /* 0x3f80000045317423 */ /* 0x000fe20000000012 */
[----:B------:R-:W-:Y:S01]  /*7c70*/  SHF.L.U32 R18, R51, 0x17, RZ ;  /* 0x0000001733127819 */ /* 0x000fe200000006ff */
[----:B------:R1:W3:Y:S01]  /*7c80*/  MUFU.EX2 R50, R7 ;  /* 0x0000000700327308 */ /* 0x0002e20000000800 */
[----:B------:R-:W-:Y:S01]  /*7c90*/  FFMA R30, R70, R19, 1 ;  /* 0x3f800000461e7423 */ /* 0x000fe20000000013 */
[----:B------:R-:W-:Y:S01]  /*7ca0*/  SHF.L.U32 R19, R52, 0x17, RZ ;  /* 0x0000001734137819 */ /* 0x000fe200000006ff */
[----:B------:R-:W-:Y:S01]  /*7cb0*/  FFMA R29, R71, R23, 1 ;  /* 0x3f800000471d7423 */ /* 0x000fe20000000017 */
[----:B------:R-:W-:Y:S01]  /*7cc0*/  SHF.L.U32 R23, R20, 0x17, RZ ;  /* 0x0000001714177819 */ /* 0x000fe200000006ff */
[----:B------:R-:W-:Y:S01]  /*7cd0*/  FFMA R48, R72, R17, 1 ;  /* 0x3f80000048307423 */ /* 0x000fe20000000011 */
[----:B------:R-:W-:Y:S01]  /*7ce0*/  SHF.L.U32 R17, R54, 0x17, RZ ;  /* 0x0000001736117819 */ /* 0x000fe200000006ff */
[----:B------:R-:W-:Y:S01]  /*7cf0*/  FFMA R47, R73, R18, 1 ;  /* 0x3f800000492f7423 */ /* 0x000fe20000000012 */
[----:B------:R-:W-:Y:S02]  /*7d00*/  SHF.L.U32 R18, R55, 0x17, RZ ;  /* 0x0000001737127819 */ /* 0x000fe400000006ff */
[----:B------:R5:W3:Y:S01]  /*7d10*/  MUFU.EX2 R54, R8 ;  /* 0x0000000800367308 */ /* 0x000ae20000000800 */
[----:B------:R-:W-:Y:S01]  /*7d20*/  FFMA R46, R74, R19, 1 ;  /* 0x3f8000004a2e7423 */ /* 0x000fe20000000013 */
[----:B------:R-:W-:Y:S02]  /*7d30*/  SHF.L.U32 R19, R59, 0x17, RZ ;  /* 0x000000173b137819 */ /* 0x000fe400000006ff */
[----:B-1----:R-:W-:Y:S06]  /*7d40*/  SHF.L.U32 R7, R53, 0x17, RZ ;  /* 0x0000001735077819 */ /* 0x002fec00000006ff */
[----:B------:R1:W3:Y:S01]  /*7d50*/  MUFU.EX2 R55, R9 ;  /* 0x0000000900377308 */ /* 0x0002e20000000800 */
[----:B--2---:R-:W-:Y:S01]  /*7d60*/  FFMA R45, R25, R7, 1 ;  /* 0x3f800000192d7423 */ /* 0x004fe20000000007 */
[----:B------:R-:W-:Y:S01]  /*7d70*/  SHF.L.U32 R7, R56, 0x17, RZ ;  /* 0x0000001738077819 */ /* 0x000fe200000006ff */
[----:B------:R-:W-:Y:S01]  /*7d80*/  FFMA R26, R75, R17, 1 ;  /* 0x3f8000004b1a7423 */ /* 0x000fe20000000011 */
[----:B------:R-:W-:Y:S01]  /*7d90*/  FFMA R17, R76, R18, 1 ;  /* 0x3f8000004c117423 */ /* 0x000fe20000000012 */
[----:B-----5:R-:W-:Y:S05]  /*7da0*/  SHF.L.U32 R8, R57, 0x17, RZ ;  /* 0x0000001739087819 */ /* 0x020fea00000006ff */
[----:B------:R2:W5:Y:S01]  /*7db0*/  MUFU.EX2 R56, R10 ;  /* 0x0000000a00387308 */ /* 0x0005620000000800 */
[----:B------:R-:W-:Y:S01]  /*7dc0*/  SHF.L.U32 R18, R58, 0x17, RZ ;  /* 0x000000173a127819 */ /* 0x000fe200000006ff */
[----:B------:R-:W-:Y:S01]  /*7dd0*/  FFMA R52, R77, R7, 1 ;  /* 0x3f8000004d347423 */ /* 0x000fe20000000007 */
[----:B------:R-:W-:Y:S01]  /*7de0*/  SHF.L.U32 R7, R60, 0x17, RZ ;  /* 0x000000173c077819 */ /* 0x000fe200000006ff */
[----:B------:R-:W-:Y:S01]  /*7df0*/  FFMA R44, R31, R8, 1 ;  /* 0x3f8000001f2c7423 */ /* 0x000fe20000000008 */
[----:B------:R-:W-:Y:S01]  /*7e00*/  SHF.L.U32 R8, R61, 0x17, RZ ;  /* 0x000000173d087819 */ /* 0x000fe200000006ff */
[----:B------:R-:W-:Y:S01]  /*7e10*/  FFMA R18, R78, R18, 1 ;  /* 0x3f8000004e127423 */ /* 0x000fe20000000012 */
[----:B------:R-:W-:Y:S01]  /*7e20*/  FFMA R19, R28, R19, 1 ;  /* 0x3f8000001c137423 */ /* 0x000fe20000000013 */
[----:B-1----:R-:W-:Y:S01]  /*7e30*/  SHF.L.U32 R9, R62, 0x17, RZ ;  /* 0x000000173e097819 */ /* 0x002fe200000006ff */
[----:B------:R-:W-:Y:S01]  /*7e40*/  FFMA R20, R79, R7, 1 ;  /* 0x3f8000004f147423 */ /* 0x000fe20000000007 */
[----:B------:R-:W-:Y:S01]  /*7e50*/  SHF.L.U32 R7, R21, 0x17, RZ ;  /* 0x0000001715077819 */ /* 0x000fe200000006ff */
[----:B------:R-:W-:Y:S01]  /*7e60*/  FFMA R43, R80, R8, 1 ;  /* 0x3f800000502b7423 */ /* 0x000fe20000000008 */
[----:B------:R-:W-:Y:S01]  /*7e70*/  SHF.L.U32 R8, R22, 0x17, RZ ;  /* 0x0000001716087819 */ /* 0x000fe200000006ff */
[----:B------:R1:W5:Y:S01]  /*7e80*/  MUFU.EX2 R21, R0 ;  /* 0x0000000000157308 */ /* 0x0003620000000800 */
[----:B------:R-:W-:Y:S01]  /*7e90*/  FFMA R25, R81, R9, 1 ;  /* 0x3f80000051197423 */ /* 0x000fe20000000009 */
[----:B------:R-:W-:Y:S01]  /*7ea0*/  SHF.L.U32 R9, R27, 0x17, RZ ;  /* 0x000000171b097819 */ /* 0x000fe200000006ff */
[----:B------:R-:W-:Y:S01]  /*7eb0*/  FFMA R23, R82, R23, 1 ;  /* 0x3f80000052177423 */ /* 0x000fe20000000017 */
[----:B--2---:R-:W-:Y:S01]  /*7ec0*/  SHF.L.U32 R10, R24, 0x17, RZ ;  /* 0x00000017180a7819 */ /* 0x004fe200000006ff */
[----:B----4-:R-:W-:Y:S01]  /*7ed0*/  FFMA R24, R33, R7, 1 ;  /* 0x3f80000021187423 */ /* 0x010fe20000000007 */
[----:B------:R-:W-:Y:S01]  /*7ee0*/  SHF.L.U32 R7, R13, 0x17, RZ ;  /* 0x000000170d077819 */ /* 0x000fe200000006ff */
[----:B------:R-:W-:Y:S01]  /*7ef0*/  FFMA R51, R34, R8, 1 ;  /* 0x3f80000022337423 */ /* 0x000fe20000000008 */
[----:B------:R-:W-:Y:S01]  /*7f00*/  SHF.L.U32 R8, R14, 0x17, RZ ;  /* 0x000000170e087819 */ /* 0x000fe200000006ff */
[----:B------:R-:W-:Y:S01]  /*7f10*/  FFMA R35, R35, R9, 1 ;  /* 0x3f80000023237423 */ /* 0x000fe20000000009 */
[----:B------:R-:W-:Y:S02]  /*7f20*/  SHF.L.U32 R9, R15, 0x17, RZ ;  /* 0x000000170f097819 */ /* 0x000fe400000006ff */
[----:B-1----:R-:W-:Y:S05]  /*7f30*/  SHF.L.U32 R0, R11, 0x17, RZ ;  /* 0x000000170b007819 */ /* 0x002fea00000006ff */
[----:B------:R-:W-:Y:S01]  /*7f40*/  FFMA R27, R32, R0, 1 ;  /* 0x3f800000201b7423 */ /* 0x000fe20000000000 */
[----:B------:R-:W-:Y:S01]  /*7f50*/  SHF.L.U32 R0, R12, 0x17, RZ ;  /* 0x000000170c007819 */ /* 0x000fe200000006ff */
[----:B------:R-:W-:Y:S01]  /*7f60*/  FFMA R28, R64, R10, 1 ;  /* 0x3f800000401c7423 */ /* 0x000fe2000000000a */
[----:B------:R-:W-:Y:S03]  /*7f70*/  SHF.L.U32 R10, R16, 0x17, RZ ;  /* 0x00000017100a7819 */ /* 0x000fe600000006ff */
[----:B---3--:R-:W-:Y:S01]  /*7f80*/  FFMA R53, R50, R0, 1 ;  /* 0x3f80000032357423 */ /* 0x008fe20000000000 */
[----:B------:R-:W-:Y:S01]  /*7f90*/  FFMA R50, R54, R7, 1 ;  /* 0x3f80000036327423 */ /* 0x000fe20000000007 */
[----:B------:R-:W-:Y:S01]  /*7fa0*/  FFMA R31, R55, R8, 1 ;  /* 0x3f800000371f7423 */ /* 0x000fe20000000008 */
[----:B-----5:R-:W-:Y:S01]  /*7fb0*/  FFMA R34, R56, R9, 1 ;  /* 0x3f80000038227423 */ /* 0x020fe20000000009 */
[----:B------:R-:W-:Y:S01]  /*7fc0*/  FFMA R33, R21, R10, 1 ;  /* 0x3f80000015217423 */ /* 0x000fe2000000000a */
[----:B------:R-:W-:Y:S06]  /*7fd0*/  @P0 BRA `(.L_x_125) ;  /* 0x0000000000140947 */ /* 0x000fec0003800000 */
[----:B------:R-:W-:Y:S02]  /*7fe0*/  MOV R57, R2 ;  /* 0x0000000200397202 */ /* 0x000fe40000000f00 */
[----:B------:R-:W-:Y:S02]  /*7ff0*/  MOV R56, 0x8010 ;  /* 0x0000801000387802 */ /* 0x000fe40000000f00 */
[----:B------:R-:W-:Y:S05]  /*8000*/  CALL.REL.NOINC `($__internal_3_$__cuda_sm20_rcp_rn_f32_slowpath) ;  /* 0x0000003400707944 */ /* 0x000fea0003c00000 */
[----:B------:R-:W-:Y:S01]  /*8010*/  MOV R0, R32 ;  /* 0x0000002000007202 */ /* 0x000fe20000000f00 */
[----:B------:R-:W-:Y:S05]  /*8020*/  BRA `(.L_x_126) ;  /* 0x0000000000107947 */ /* 0x000fea0003800000 */
.L_x_125:
[----:B------:R-:W1:Y:S02]  /*8030*/  MUFU.RCP R0, R2 ;  /* 0x0000000200007308 */ /* 0x000e640000001000 */
[----:B-1----:R-:W-:Y:S04]  /*8040*/  FFMA R2, R2, R0, -1 ;  /* 0xbf80000002027423 */ /* 0x002fe80000000000 */
[----:B------:R-:W-:Y:S04]  /*8050*/  FADD.FTZ R2, -R2, -RZ ;  /* 0x800000ff02027221 */ /* 0x000fe80000010100 */
[----:B------:R-:W-:Y:S07]  /*8060*/  FFMA R0, R0, R2, R0 ;  /* 0x0000000200007223 */ /* 0x000fee0000000000 */
.L_x_126:
[----:B------:R-:W-:Y:S05]  /*8070*/  BSYNC.RECONVERGENT B1 ;  /* 0x0000000000017941 */ /* 0x000fea0003800200 */
.L_x_124:
[----:B------:R-:W-:Y:S01]  /*8080*/  VIADD R2, R3, 0x1800000 ;  /* 0x0180000003027836 */ /* 0x000fe20000000000 */
[----:B------:R-:W-:Y:S04]  /*8090*/  BSSY.RECONVERGENT B1, `(.L_x_127) ;  /* 0x000000e000017945 */ /* 0x000fe80003800200 */
[----:B------:R-:W-:Y:S04]  /*80a0*/  LOP3.LUT R2, R2, 0x7f800000, RZ, 0xc0, !PT ;  /* 0x7f80000002027812 */ /* 0x000fe800078ec0ff */
[----:B------:R-:W-:Y:S11]  /*80b0*/  ISETP.GT.U32.AND P0, PT, R2, 0x1ffffff, PT ;  /* 0x01ffffff0200780c */ /* 0x000ff60003f04070 */
[----:B------:R-:W-:Y:S02]  /*80c0*/  @!UPT UIADD3 URZ, UPT, UPT, URZ, URZ, URZ ;  /* 0x000000fffffff290 */ /* 0x000fe4000fffe0ff */
[----:B------:R-:W-:Y:S05]  /*80d0*/  @P0 BRA `(.L_x_128) ;  /* 0x0000000000140947 */ /* 0x000fea0003800000 */
[----:B------:R-:W-:Y:S02]  /*80e0*/  MOV R57, R3 ;  /* 0x0000000300397202 */ /* 0x000fe40000000f00 */
[----:B------:R-:W-:Y:S02]  /*80f0*/  MOV R56, 0x8110 ;  /* 0x0000811000387802 */ /* 0x000fe40000000f00 */
[----:B------:R-:W-:Y:S05]  /*8100*/  CALL.REL.NOINC `($__internal_3_$__cuda_sm20_rcp_rn_f32_slowpath) ;  /* 0x0000003400307944 */ /* 0x000fea0003c00000 */
[----:B------:R-:W-:Y:S01]  /*8110*/  MOV R2, R32 ;  /* 0x0000002000027202 */ /* 0x000fe20000000f00 */
[----:B------:R-:W-:Y:S05]  /*8120*/  BRA `(.L_x_129) ;  /* 0x0000000000107947 */ /* 0x000fea0003800000 */
.L_x_128:
[----:B------:R-:W1:Y:S02]  /*8130*/  MUFU.RCP R2, R3 ;  /* 0x0000000300027308 */ /* 0x000e640000001000 */
[----:B-1----:R-:W-:Y:S04]  /*8140*/  FFMA R3, R3, R2, -1 ;  /* 0xbf80000003037423 */ /* 0x002fe80000000002 */
[----:B------:R-:W-:Y:S04]  /*8150*/  FADD.FTZ R3, -R3, -RZ ;  /* 0x800000ff03037221 */ /* 0x000fe80000010100 */
[----:B------:R-:W-:Y:S07]  /*8160*/  FFMA R2, R2, R3, R2 ;  /* 0x0000000302027223 */ /* 0x000fee0000000002 */
.L_x_129:
[----:B------:R-:W-:Y:S05]  /*8170*/  BSYNC.RECONVERGENT B1 ;  /* 0x0000000000017941 */ /* 0x000fea0003800200 */
.L_x_127:
        /* <DEDUP_REMOVED lines=11> */
.L_x_131:
[----:B------:R-:W1:Y:S02]  /*8230*/  MUFU.RCP R3, R4 ;  /* 0x0000000400037308 */ /* 0x000e640000001000 */
[----:B-1----:R-:W-:Y:S04]  /*8240*/  FFMA R4, R4, R3, -1 ;  /* 0xbf80000004047423 */ /* 0x002fe80000000003 */
[----:B------:R-:W-:Y:S04]  /*8250*/  FADD.FTZ R4, -R4, -RZ ;  /* 0x800000ff04047221 */ /* 0x000fe80000010100 */
[----:B------:R-:W-:Y:S07]  /*8260*/  FFMA R3, R3, R4, R3 ;  /* 0x0000000403037223 */ /* 0x000fee0000000003 */
.L_x_132:
[----:B------:R-:W-:Y:S05]  /*8270*/  BSYNC.RECONVERGENT B1 ;  /* 0x0000000000017941 */ /* 0x000fea0003800200 */
.L_x_130:
        /* <DEDUP_REMOVED lines=11> */
.L_x_134:
[----:B------:R-:W1:Y:S02]  /*8330*/  MUFU.RCP R4, R5 ;  /* 0x0000000500047308 */ /* 0x000e640000001000 */
[----:B-1----:R-:W-:Y:S04]  /*8340*/  FFMA R5, R5, R4, -1 ;  /* 0xbf80000005057423 */ /* 0x002fe80000000004 */
[----:B------:R-:W-:Y:S04]  /*8350*/  FADD.FTZ R5, -R5, -RZ ;  /* 0x800000ff05057221 */ /* 0x000fe80000010100 */
[----:B------:R-:W-:Y:S07]  /*8360*/  FFMA R4, R4, R5, R4 ;  /* 0x0000000504047223 */ /* 0x000fee0000000004 */
.L_x_135:
[----:B------:R-:W-:Y:S05]  /*8370*/  BSYNC.RECONVERGENT B1 ;  /* 0x0000000000017941 */ /* 0x000fea0003800200 */
.L_x_133:
        /* <DEDUP_REMOVED lines=11> */
.L_x_137:
[----:B------:R-:W1:Y:S02]  /*8430*/  MUFU.RCP R5, R6 ;  /* 0x0000000600057308 */ /* 0x000e640000001000 */
[----:B-1----:R-:W-:Y:S04]  /*8440*/  FFMA R6, R6, R5, -1 ;  /* 0xbf80000006067423 */ /* 0x002fe80000000005 */
[----:B------:R-:W-:Y:S04]  /*8450*/  FADD.FTZ R6, -R6, -RZ ;  /* 0x800000ff06067221 */ /* 0x000fe80000010100 */
[----:B------:R-:W-:Y:S07]  /*8460*/  FFMA R5, R5, R6, R5 ;  /* 0x0000000605057223 */ /* 0x000fee0000000005 */
.L_x_138:
[----:B------:R-:W-:Y:S05]  /*8470*/  BSYNC.RECONVERGENT B1 ;  /* 0x0000000000017941 */ /* 0x000fea0003800200 */
.L_x_136:
        /* <DEDUP_REMOVED lines=11> */
.L_x_140:
[----:B------:R-:W1:Y:S02]  /*8530*/  MUFU.RCP R6, R49 ;  /* 0x0000003100067308 */ /* 0x000e640000001000 */
[----:B-1----:R-:W-:Y:S04]  /*8540*/  FFMA R7, R49, R6, -1 ;  /* 0xbf80000031077423 */ /* 0x002fe80000000006 */
[----:B------:R-:W-:Y:S04]  /*8550*/  FADD.FTZ R7, -R7, -RZ ;  /* 0x800000ff07077221 */ /* 0x000fe80000010100 */
[----:B------:R-:W-:Y:S07]  /*8560*/  FFMA R6, R6, R7, R6 ;  /* 0x0000000706067223 */ /* 0x000fee0000000006 */
.L_x_141:
[----:B------:R-:W-:Y:S05]  /*8570*/  BSYNC.RECONVERGENT B1 ;  /* 0x0000000000017941 */ /* 0x000fea0003800200 */
.L_x_139:
        /* <DEDUP_REMOVED lines=11> */
.L_x_143:
[----:B------:R-:W1:Y:S02]  /*8630*/  MUFU.RCP R7, R30 ;  /* 0x0000001e00077308 */ /* 0x000e640000001000 */
[----:B-1----:R-:W-:Y:S04]  /*8640*/  FFMA R8, R30, R7, -1 ;  /* 0xbf8000001e087423 */ /* 0x002fe80000000007 */
[----:B------:R-:W-:Y:S04]  /*8650*/  FADD.FTZ R8, -R8, -RZ ;  /* 0x800000ff08087221 */ /* 0x000fe80000010100 */
[----:B------:R-:W-:Y:S07]  /*8660*/  FFMA R7, R7, R8, R7 ;  /* 0x0000000807077223 */ /* 0x000fee0000000007 */
.L_x_144:
[----:B------:R-:W-:Y:S05]  /*8670*/  BSYNC.RECONVERGENT B1 ;  /* 0x0000000000017941 */ /* 0x000fea0003800200 */
.L_x_142:
        /* <DEDUP_REMOVED lines=11> */
.L_x_146:
[----:B------:R-:W1:Y:S02]  /*8730*/  MUFU.RCP R8, R29 ;  /* 0x0000001d00087308 */ /* 0x000e640000001000 */
[----:B-1----:R-:W-:Y:S04]  /*8740*/  FFMA R9, R29, R8, -1 ;  /* 0xbf8000001d097423 */ /* 0x002fe80000000008 */
[----:B------:R-:W-:Y:S04]  /*8750*/  FADD.FTZ R9, -R9, -RZ ;  /* 0x800000ff09097221 */ /* 0x000fe80000010100 */
[----:B------:R-:W-:Y:S07]  /*8760*/  FFMA R8, R8, R9, R8 ;  /* 0x0000000908087223 */ /* 0x000fee0000000008 */
.L_x_147:
[----:B------:R-:W-:Y:S05]  /*8770*/  BSYNC.RECONVERGENT B1 ;  /* 0x0000000000017941 */ /* 0x000fea0003800200 */
.L_x_145:
        /* <DEDUP_REMOVED lines=11> */
.L_x_149:
[----:B------:R-:W1:Y:S02]  /*8830*/  MUFU.RCP R9, R48 ;  /* 0x0000003000097308 */ /* 0x000e640000001000 */
[----:B-1----:R-:W-:Y:S04]  /*8840*/  FFMA R10, R48, R9, -1 ;  /* 0xbf800000300a7423 */ /* 0x002fe80000000009 */
[----:B------:R-:W-:Y:S04]  /*8850*/  FADD.FTZ R10, -R10, -RZ ;  /* 0x800000ff0a0a7221 */ /* 0x000fe80000010100 */
[----:B------:R-:W-:Y:S07]  /*8860*/  FFMA R9, R9, R10, R9 ;  /* 0x0000000a09097223 */ /* 0x000fee0000000009 */
.L_x_150:
[----:B------:R-:W-:Y:S05]  /*8870*/  BSYNC.RECONVERGENT B1 ;  /* 0x0000000000017941 */ /* 0x000fea0003800200 */
.L_x_148:
        /* <DEDUP_REMOVED lines=11> */
.L_x_152:
[----:B------:R-:W1:Y:S02]  /*8930*/  MUFU.RCP R10, R47 ;  /* 0x0000002f000a7308 */ /* 0x000e640000001000 */
[----:B-1----:R-:W-:Y:S04]  /*8940*/  FFMA R11, R47, R10, -1 ;  /* 0xbf8000002f0b7423 */ /* 0x002fe8000000000a */
[----:B------:R-:W-:Y:S04]  /*8950*/  FADD.FTZ R11, -R11, -RZ ;  /* 0x800000ff0b0b7221 */ /* 0x000fe80000010100 */
[----:B------:R-:W-:Y:S07]  /*8960*/  FFMA R10, R10, R11, R10 ;  /* 0x0000000b0a0a7223 */ /* 0x000fee000000000a */
.L_x_153:
[----:B------:R-:W-:Y:S05]  /*8970*/  BSYNC.RECONVERGENT B1 ;  /* 0x0000000000017941 */ /* 0x000fea0003800200 */
.L_x_151:
        /* <DEDUP_REMOVED lines=11> */
.L_x_155:
[----:B------:R-:W1:Y:S02]  /*8a30*/  MUFU.RCP R11, R46 ;  /* 0x0000002e000b7308 */ /* 0x000e640000001000 */
[----:B-1----:R-:W-:Y:S04]  /*8a40*/  FFMA R12, R46, R11, -1 ;  /* 0xbf8000002e0c7423 */ /* 0x002fe8000000000b */
[----:B------:R-:W-:Y:S04]  /*8a50*/  FADD.FTZ R12, -R12, -RZ ;  /* 0x800000ff0c0c7221 */ /* 0x000fe80000010100 */
[----:B------:R-:W-:Y:S07]  /*8a60*/  FFMA R11, R11, R12, R11 ;  /* 0x0000000c0b0b7223 */ /* 0x000fee000000000b */
.L_x_156:
[----:B------:R-:W-:Y:S05]  /*8a70*/  BSYNC.RECONVERGENT B1 ;  /* 0x0000000000017941 */ /* 0x000fea0003800200 */
.L_x_154:
        /* <DEDUP_REMOVED lines=11> */
.L_x_158:
[----:B------:R-:W1:Y:S02]  /*8b30*/  MUFU.RCP R12, R45 ;  /* 0x0000002d000c7308 */ /* 0x000e640000001000 */
[----:B-1----:R-:W-:Y:S04]  /*8b40*/  FFMA R13, R45, R12, -1 ;  /* 0xbf8000002d0d7423 */ /* 0x002fe8000000000c */
[----:B------:R-:W-:Y:S04]  /*8b50*/  FADD.FTZ R13, -R13, -RZ ;  /* 0x800000ff0d0d7221 */ /* 0x000fe80000010100 */
[----:B------:R-:W-:Y:S07]  /*8b60*/  FFMA R12, R12, R13, R12 ;  /* 0x0000000d0c0c7223 */ /* 0x000fee000000000c */
.L_x_159:
[----:B------:R-:W-:Y:S05]  /*8b70*/  BSYNC.RECONVERGENT B1 ;  /* 0x0000000000017941 */ /* 0x000fea0003800200 */
.L_x_157:
        /* <DEDUP_REMOVED lines=11> */
.L_x_161:
[----:B------:R-:W1:Y:S02]  /*8c30*/  MUFU.RCP R13, R26 ;  /* 0x0000001a000d7308 */ /* 0x000e640000001000 */
[----:B-1----:R-:W-:Y:S04]  /*8c40*/  FFMA R14, R26, R13, -1 ;  /* 0xbf8000001a0e7423 */ /* 0x002fe8000000000d */
[----:B------:R-:W-:Y:S04]  /*8c50*/  FADD.FTZ R14, -R14, -RZ ;  /* 0x800000ff0e0e7221 */ /* 0x000fe80000010100 */
[----:B------:R-:W-:Y:S07]  /*8c60*/  FFMA R13, R13, R14, R13 ;  /* 0x0000000e0d0d7223 */ /* 0x000fee000000000d */
.L_x_162:
[----:B------:R-:W-:Y:S05]  /*8c70*/  BSYNC.RECONVERGENT B1 ;  /* 0x0000000000017941 */ /* 0x000fea0003800200 */
.L_x_160:
        /* <DEDUP_REMOVED lines=11> */
.L_x_164:
[----:B------:R-:W1:Y:S02]  /*8d30*/  MUFU.RCP R14, R17 ;  /* 0x00000011000e7308 */ /* 0x000e640000001000 */
[----:B-1----:R-:W-:Y:S04]  /*8d40*/  FFMA R15, R17, R14, -1 ;  /* 0xbf800000110f7423 */ /* 0x002fe8000000000e */
[----:B------:R-:W-:Y:S04]  /*8d50*/  FADD.FTZ R15, -R15, -RZ ;  /* 0x800000ff0f0f7221 */ /* 0x000fe80000010100 */
[----:B------:R-:W-:Y:S07]  /*8d60*/  FFMA R14, R14, R15, R14 ;  /* 0x0000000f0e0e7223 */ /* 0x000fee000000000e */
.L_x_165:
[----:B------:R-:W-:Y:S05]  /*8d70*/  BSYNC.RECONVERGENT B1 ;  /* 0x0000000000017941 */ /* 0x000fea0003800200 */
.L_x_163:
        /* <DEDUP_REMOVED lines=11> */
.L_x_167:
[----:B------:R-:W1:Y:S02]  /*8e30*/  MUFU.RCP R15, R52 ;  /* 0x00000034000f7308 */ /* 0x000e640000001000 */
[----:B-1----:R-:W-:Y:S04]  /*8e40*/  FFMA R16, R52, R15, -1 ;  /* 0xbf80000034107423 */ /* 0x002fe8000000000f */
[----:B------:R-:W-:Y:S04]  /*8e50*/  FADD.FTZ R16, -R16, -RZ ;  /* 0x800000ff10107221 */ /* 0x000fe80000010100 */
[----:B------:R-:W-:Y:S07]  /*8e60*/  FFMA R15, R15, R16, R15 ;  /* 0x000000100f0f7223 */ /* 0x000fee000000000f */
.L_x_168:
[----:B------:R-:W-:Y:S05]  /*8e70*/  BSYNC.RECONVERGENT B1 ;  /* 0x0000000000017941 */ /* 0x000fea0003800200 */
.L_x_166:
        /* <DEDUP_REMOVED lines=11> */
.L_x_170:
[----:B------:R-:W1:Y:S02]  /*8f30*/  MUFU.RCP R16, R44 ;  /* 0x0000002c00107308 */ /* 0x000e640000001000 */
[----:B-1----:R-:W-:Y:S04]  /*8f40*/  FFMA R17, R44, R16, -1 ;  /* 0xbf8000002c117423 */ /* 0x002fe80000000010 */
[----:B------:R-:W-:Y:S04]  /*8f50*/  FADD.FTZ R17, -R17, -RZ ;  /* 0x800000ff11117221 */ /* 0x000fe80000010100 */
[----:B------:R-:W-:Y:S07]  /*8f60*/  FFMA R16, R16, R17, R16 ;  /* 0x0000001110107223 */ /* 0x000fee0000000010 */
.L_x_171:
[----:B------:R-:W-:Y:S05]  /*8f70*/  BSYNC.RECONVERGENT B1 ;  /* 0x0000000000017941 */ /* 0x000fea0003800200 */
.L_x_169:
        /* <DEDUP_REMOVED lines=11> */
.L_x_173:
[----:B------:R-:W1:Y:S02]  /*9030*/  MUFU.RCP R17, R18 ;  /* 0x0000001200117308 */ /* 0x000e640000001000 */
[----:B-1----:R-:W-:Y:S04]  /*9040*/  FFMA R18, R18, R17, -1 ;  /* 0xbf80000012127423 */ /* 0x002fe80000000011 */
[----:B------:R-:W-:Y:S04]  /*9050*/  FADD.FTZ R18, -R18, -RZ ;  /* 0x800000ff12127221 */ /* 0x000fe80000010100 */
[----:B------:R-:W-:Y:S07]  /*9060*/  FFMA R17, R17, R18, R17 ;  /* 0x0000001211117223 */ /* 0x000fee0000000011 */
.L_x_174:
[----:B------:R-:W-:Y:S05]  /*9070*/  BSYNC.RECONVERGENT B1 ;  /* 0x0000000000017941 */ /* 0x000fea0003800200 */
.L_x_172:
        /* <DEDUP_REMOVED lines=11> */
.L_x_176:
[----:B------:R-:W1:Y:S02]  /*9130*/  MUFU.RCP R18, R19 ;  /* 0x0000001300127308 */ /* 0x000e640000001000 */
[----:B-1----:R-:W-:Y:S04]  /*9140*/  FFMA R19, R19, R18, -1 ;  /* 0xbf80000013137423 */ /* 0x002fe80000000012 */
[----:B------:R-:W-:Y:S04]  /*9150*/  FADD.FTZ R19, -R19, -RZ ;  /* 0x800000ff13137221 */ /* 0x000fe80000010100 */
[----:B------:R-:W-:Y:S07]  /*9160*/  FFMA R18, R18, R19, R18 ;  /* 0x0000001312127223 */ /* 0x000fee0000000012 */
.L_x_177:
[----:B------:R-:W-:Y:S05]  /*9170*/  BSYNC.RECONVERGENT B1 ;  /* 0x0000000000017941 */ /* 0x000fea0003800200 */
.L_x_175:
        /* <DEDUP_REMOVED lines=11> */
.L_x_179:
[----:B------:R-:W1:Y:S02]  /*9230*/  MUFU.RCP R19, R20 ;  /* 0x0000001400137308 */ /* 0x000e640000001000 */
[----:B-1----:R-:W-:Y:S04]  /*9240*/  FFMA R20, R20, R19, -1 ;  /* 0xbf80000014147423 */ /* 0x002fe80000000013 */
[----:B------:R-:W-:Y:S04]  /*9250*/  FADD.FTZ R20, -R20, -RZ ;  /* 0x800000ff14147221 */ /* 0x000fe80000010100 */
[----:B------:R-:W-:Y:S07]  /*9260*/  FFMA R19, R19, R20, R19 ;  /* 0x0000001413137223 */ /* 0x000fee0000000013 */
.L_x_180:
[----:B------:R-:W-:Y:S05]  /*9270*/  BSYNC.RECONVERGENT B1 ;  /* 0x0000000000017941 */ /* 0x000fea0003800200 */
.L_x_178:
        /* <DEDUP_REMOVED lines=11> */
.L_x_182:
[----:B------:R-:W1:Y:S02]  /*9330*/  MUFU.RCP R20, R43 ;  /* 0x0000002b00147308 */ /* 0x000e640000001000 */
[----:B-1----:R-:W-:Y:S04]  /*9340*/  FFMA R21, R43, R20, -1 ;  /* 0xbf8000002b157423 */ /* 0x002fe80000000014 */
[----:B------:R-:W-:Y:S04]  /*9350*/  FADD.FTZ R21, -R21, -RZ ;  /* 0x800000ff15157221 */ /* 0x000fe80000010100 */
[----:B------:R-:W-:Y:S07]  /*9360*/  FFMA R20, R20, R21, R20 ;  /* 0x0000001514147223 */ /* 0x000fee0000000014 */
.L_x_183:
[----:B------:R-:W-:Y:S05]  /*9370*/  BSYNC.RECONVERGENT B1 ;  /* 0x0000000000017941 */ /* 0x000fea0003800200 */
.L_x_181:
        /* <DEDUP_REMOVED lines=11> */
.L_x_185:
[----:B------:R-:W1:Y:S02]  /*9430*/  MUFU.RCP R21, R25 ;  /* 0x0000001900157308 */ /* 0x000e640000001000 */
[----:B-1----:R-:W-:Y:S04]  /*9440*/  FFMA R22, R25, R21, -1 ;  /* 0xbf80000019167423 */ /* 0x002fe80000000015 */
[----:B------:R-:W-:Y:S04]  /*9450*/  FADD.FTZ R22, -R22, -RZ ;  /* 0x800000ff16167221 */ /* 0x000fe80000010100 */
[----:B------:R-:W-:Y:S07]  /*9460*/  FFMA R21, R21, R22, R21 ;  /* 0x0000001615157223 */ /* 0x000fee0000000015 */
.L_x_186:
[----:B------:R-:W-:Y:S05]  /*9470*/  BSYNC.RECONVERGENT B1 ;  /* 0x0000000000017941 */ /* 0x000fea0003800200 */
.L_x_184:
        /* <DEDUP_REMOVED lines=11> */
.L_x_188:
[----:B------:R-:W1:Y:S02]  /*9530*/  MUFU.RCP R22, R23 ;  /* 0x0000001700167308 */ /* 0x000e640000001000 */
[----:B-1----:R-:W-:Y:S04]  /*9540*/  FFMA R23, R23, R22, -1 ;  /* 0xbf80000017177423 */ /* 0x002fe80000000016 */
[----:B------:R-:W-:Y:S04]  /*9550*/  FADD.FTZ R23, -R23, -RZ ;  /* 0x800000ff17177221 */ /* 0x000fe80000010100 */
[----:B------:R-:W-:Y:S07]  /*9560*/  FFMA R22, R22, R23, R22 ;  /* 0x0000001716167223 */ /* 0x000fee0000000016 */
.L_x_189:
[----:B------:R-:W-:Y:S05]  /*9570*/  BSYNC.RECONVERGENT B1 ;  /* 0x0000000000017941 */ /* 0x000fea0003800200 */
.L_x_187:
        /* <DEDUP_REMOVED lines=11> */
.L_x_191:
[----:B------:R-:W1:Y:S02]  /*9630*/  MUFU.RCP R23, R24 ;  /* 0x0000001800177308 */ /* 0x000e640000001000 */
[----:B-1----:R-:W-:Y:S04]  /*9640*/  FFMA R24, R24, R23, -1 ;  /* 0xbf80000018187423 */ /* 0x002fe80000000017 */
[----:B------:R-:W-:Y:S04]  /*9650*/  FADD.FTZ R24, -R24, -RZ ;  /* 0x800000ff18187221 */ /* 0x000fe80000010100 */
[----:B------:R-:W-:Y:S07]  /*9660*/  FFMA R23, R23, R24, R23 ;  /* 0x0000001817177223 */ /* 0x000fee0000000017 */
.L_x_192:
[----:B------:R-:W-:Y:S05]  /*9670*/  BSYNC.RECONVERGENT B1 ;  /* 0x0000000000017941 */ /* 0x000fea0003800200 */
.L_x_190:
        /* <DEDUP_REMOVED lines=11> */
.L_x_194:
[----:B------:R-:W1:Y:S02]  /*9730*/  MUFU.RCP R24, R51 ;  /* 0x0000003300187308 */ /* 0x000e640000001000 */
[----:B-1----:R-:W-:Y:S04]  /*9740*/  FFMA R25, R51, R24, -1 ;  /* 0xbf80000033197423 */ /* 0x002fe80000000018 */
[----:B------:R-:W-:Y:S04]  /*9750*/  FADD.FTZ R25, -R25, -RZ ;  /* 0x800000ff19197221 */ /* 0x000fe80000010100 */
[----:B------:R-:W-:Y:S07]  /*9760*/  FFMA R24, R24, R25, R24 ;  /* 0x0000001918187223 */ /* 0x000fee0000000018 */
.L_x_195:
[----:B------:R-:W-:Y:S05]  /*9770*/  BSYNC.RECONVERGENT B1 ;  /* 0x0000000000017941 */ /* 0x000fea0003800200 */
.L_x_193:
        /* <DEDUP_REMOVED lines=11> */
.L_x_197:
[----:B------:R-:W1:Y:S02]  /*9830*/  MUFU.RCP R25, R35 ;  /* 0x0000002300197308 */ /* 0x000e640000001000 */
[----:B-1----:R-:W-:Y:S04]  /*9840*/  FFMA R26, R35, R25, -1 ;  /* 0xbf800000231a7423 */ /* 0x002fe80000000019 */
[----:B------:R-:W-:Y:S04]  /*9850*/  FADD.FTZ R26, -R26, -RZ ;  /* 0x800000ff1a1a7221 */ /* 0x000fe80000010100 */
[----:B------:R-:W-:Y:S07]  /*9860*/  FFMA R25, R25, R26, R25 ;  /* 0x0000001a19197223 */ /* 0x000fee0000000019 */
.L_x_198:
[----:B------:R-:W-:Y:S05]  /*9870*/  BSYNC.RECONVERGENT B1 ;  /* 0x0000000000017941 */ /* 0x000fea0003800200 */
.L_x_196:
        /* <DEDUP_REMOVED lines=11> */
.L_x_200:
[----:B------:R-:W1:Y:S02]  /*9930*/  MUFU.RCP R26, R27 ;  /* 0x0000001b001a7308 */ /* 0x000e640000001000 */
[----:B-1----:R-:W-:Y:S04]  /*9940*/  FFMA R27, R27, R26, -1 ;  /* 0xbf8000001b1b7423 */ /* 0x002fe8000000001a */
[----:B------:R-:W-:Y:S04]  /*9950*/  FADD.FTZ R27, -R27, -RZ ;  /* 0x800000ff1b1b7221 */ /* 0x000fe80000010100 */
[----:B------:R-:W-:Y:S07]  /*9960*/  FFMA R26, R26, R27, R26 ;  /* 0x0000001b1a1a7223 */ /* 0x000fee000000001a */
.L_x_201:
[----:B------:R-:W-:Y:S05]  /*9970*/  BSYNC.RECONVERGENT B1 ;  /* 0x0000000000017941 */ /* 0x000fea0003800200 */
.L_x_199:
        /* <DEDUP_REMOVED lines=11> */
.L_x_203:
[----:B------:R-:W1:Y:S02]  /*9a30*/  MUFU.RCP R27, R28 ;  /* 0x0000001c001b7308 */ /* 0x000e640000001000 */
[----:B-1----:R-:W-:Y:S04]  /*9a40*/  FFMA R28, R28, R27, -1 ;  /* 0xbf8000001c1c7423 */ /* 0x002fe8000000001b */
[----:B------:R-:W-:Y:S04]  /*9a50*/  FADD.FTZ R28, -R28, -RZ ;  /* 0x800000ff1c1c7221 */ /* 0x000fe80000010100 */
[----:B------:R-:W-:Y:S07]  /*9a60*/  FFMA R27, R27, R28, R27 ;  /* 0x0000001c1b1b7223 */ /* 0x000fee000000001b */
.L_x_204:
[----:B------:R-:W-:Y:S05]  /*9a70*/  BSYNC.RECONVERGENT B1 ;  /* 0x0000000000017941 */ /* 0x000fea0003800200 */
.L_x_202:
        /* <DEDUP_REMOVED lines=11> */
.L_x_206:
[----:B------:R-:W1:Y:S02]  /*9b30*/  MUFU.RCP R28, R53 ;  /* 0x00000035001c7308 */ /* 0x000e640000001000 */
[----:B-1----:R-:W-:Y:S04]  /*9b40*/  FFMA R29, R53, R28, -1 ;  /* 0xbf800000351d7423 */ /* 0x002fe8000000001c */
[----:B------:R-:W-:Y:S04]  /*9b50*/  FADD.FTZ R29, -R29, -RZ ;  /* 0x800000ff1d1d7221 */ /* 0x000fe80000010100 */
[----:B------:R-:W-:Y:S07]  /*9b60*/  FFMA R28, R28, R29, R28 ;  /* 0x0000001d1c1c7223 */ /* 0x000fee000000001c */
.L_x_207:
[----:B------:R-:W-:Y:S05]  /*9b70*/  BSYNC.RECONVERGENT B1 ;  /* 0x0000000000017941 */ /* 0x000fea0003800200 */
.L_x_205:
        /* <DEDUP_REMOVED lines=11> */
.L_x_209:
[----:B------:R-:W1:Y:S02]  /*9c30*/  MUFU.RCP R29, R50 ;  /* 0x00000032001d7308 */ /* 0x000e640000001000 */
[----:B-1----:R-:W-:Y:S04]  /*9c40*/  FFMA R30, R50, R29, -1 ;  /* 0xbf800000321e7423 */ /* 0x002fe8000000001d */
[----:B------:R-:W-:Y:S04]  /*9c50*/  FADD.FTZ R30, -R30, -RZ ;  /* 0x800000ff1e1e7221 */ /* 0x000fe80000010100 */
[----:B------:R-:W-:Y:S07]  /*9c60*/  FFMA R29, R29, R30, R29 ;  /* 0x0000001e1d1d7223 */ /* 0x000fee000000001d */
.L_x_210:
[----:B------:R-:W-:Y:S05]  /*9c70*/  BSYNC.RECONVERGENT B1 ;  /* 0x0000000000017941 */ /* 0x000fea0003800200 */
.L_x_208:
        /* <DEDUP_REMOVED lines=11> */
.L_x_212:
[----:B------:R-:W1:Y:S02]  /*9d30*/  MUFU.RCP R30, R31 ;  /* 0x0000001f001e7308 */ /* 0x000e640000001000 */
[----:B-1----:R-:W-:Y:S04]  /*9d40*/  FFMA R31, R31, R30, -1 ;  /* 0xbf8000001f1f7423 */ /* 0x002fe8000000001e */
[----:B------:R-:W-:Y:S04]  /*9d50*/  FADD.FTZ R31, -R31, -RZ ;  /* 0x800000ff1f1f7221 */ /* 0x000fe80000010100 */
[----:B------:R-:W-:Y:S07]  /*9d60*/  FFMA R30, R30, R31, R30 ;  /* 0x0000001f1e1e7223 */ /* 0x000fee000000001e */
.L_x_213:
[----:B------:R-:W-:Y:S05]  /*9d70*/  BSYNC.RECONVERGENT B1 ;  /* 0x0000000000017941 */ /* 0x000fea0003800200 */
.L_x_211:
        /* <DEDUP_REMOVED lines=11> */
.L_x_215:
[----:B------:R-:W1:Y:S02]  /*9e30*/  MUFU.RCP R31, R34 ;  /* 0x00000022001f7308 */ /* 0x000e640000001000 */
[----:B-1----:R-:W-:Y:S04]  /*9e40*/  FFMA R34, R34, R31, -1 ;  /* 0xbf80000022227423 */ /* 0x002fe8000000001f */
[----:B------:R-:W-:Y:S04]  /*9e50*/  FADD.FTZ R34, -R34, -RZ ;  /* 0x800000ff22227221 */ /* 0x000fe80000010100 */
[----:B------:R-:W-:Y:S07]  /*9e60*/  FFMA R31, R31, R34, R31 ;  /* 0x000000221f1f7223 */ /* 0x000fee000000001f */
.L_x_216:
[----:B------:R-:W-:Y:S05]  /*9e70*/  BSYNC.RECONVERGENT B1 ;  /* 0x0000000000017941 */ /* 0x000fea0003800200 */
.L_x_214:
        /* <DEDUP_REMOVED lines=9> */
[----:B------:R-:W-:Y:S05]  /*9f10*/  BRA `(.L_x_219) ;  /* 0x0000000000107947 */ /* 0x000fea0003800000 */
.L_x_218:
[----:B------:R-:W1:Y:S02]  /*9f20*/  MUFU.RCP R32, R33 ;  /* 0x0000002100207308 */ /* 0x000e640000001000 */
[----:B-1----:R-:W-:Y:S04]  /*9f30*/  FFMA R33, R33, R32, -1 ;  /* 0xbf80000021217423 */ /* 0x002fe80000000020 */
[----:B------:R-:W-:Y:S04]  /*9f40*/  FADD.FTZ R33, -R33, -RZ ;  /* 0x800000ff21217221 */ /* 0x000fe80000010100 */
[----:B------:R-:W-:Y:S07]  /*9f50*/  FFMA R32, R32, R33, R32 ;  /* 0x0000002120207223 */ /* 0x000fee0000000020 */
.L_x_219:
[----:B------:R-:W-:Y:S05]  /*9f60*/  BSYNC.RECONVERGENT B1 ;  /* 0x0000000000017941 */ /* 0x000fea0003800200 */
.L_x_217:
[----:B------:R-:W-:Y:S01]  /*9f70*/  F2FP.BF16.F32.PACK_AB R44, R2, R0 ;  /* 0x00000000022c723e */ /* 0x000fe200000010ff */
[----:B------:R-:W-:Y:S01]  /*9f80*/  USHF.L.U32 UR8, UR43, 0xd, URZ ;  /* 0x0000000d2b087899 */ /* 0x000fe200080006ff */
[----:B------:R-:W-:Y:S01]  /*9f90*/  F2FP.BF16.F32.PACK_AB R45, R4, R3 ;  /* 0x00000003042d723e */ /* 0x000fe200000010ff */
[----:B------:R-:W-:Y:S01]  /*9fa0*/  BSSY.RECONVERGENT B0, `(.L_x_220) ;  /* 0x000003a000007945 */ /* 0x000fe20003800200 */
[----:B------:R-:W-:Y:S02]  /*9fb0*/  F2FP.BF16.F32.PACK_AB R46, R6, R5 ;  /* 0x00000005062e723e */ /* 0x000fe400000010ff */
[----:B------:R-:W-:Y:S01]  /*9fc0*/  F2FP.BF16.F32.PACK_AB R47, R8, R7 ;  /* 0x00000007082f723e */ /* 0x000fe200000010ff */
[----:B------:R-:W-:Y:S01]  /*9fd0*/  VIADD R0, R120, UR8 ;  /* 0x0000000878007c36 */ /* 0x000fe20008000000 */
[----:B------:R-:W-:Y:S02]  /*9fe0*/  F2FP.BF16.F32.PACK_AB R4, R10, R9 ;  /* 0x000000090a04723e */ /* 0x000fe400000010ff */
[----:B------:R-:W-:Y:S01]  /*9ff0*/  F2FP.BF16.F32.PACK_AB R5, R12, R11 ;  /* 0x0000000b0c05723e */ /* 0x000fe200000010ff */
[----:B------:R1:W-:Y:S01]  /*a000*/  STS.128 [R120+UR8], R44 ;  /* 0x0000002c78007988 */ /* 0x0003e20008000c08 */
[----:B------:R-:W-:Y:S01]  /*a010*/  F2FP.BF16.F32.PACK_AB R6, R14, R13 ;  /* 0x0000000d0e06723e */ /* 0x000fe200000010ff */
[--C-:B------:R-:W-:Y:S01]  /*a020*/  IMAD R2, R122, -0x10, R0.reuse ;  /* 0xfffffff07a027824 */ /* 0x100fe200078e0200 */
[----:B------:R-:W-:Y:S01]  /*a030*/  F2FP.BF16.F32.PACK_AB R7, R16, R15 ;  /* 0x0000000f1007723e */ /* 0x000fe200000010ff */
[----:B------:R-:W-:Y:S01]  /*a040*/  IMAD R0, R121, -0x10, R0 ;  /* 0xfffffff079007824 */ /* 0x000fe200078e0200 */
[----:B------:R-:W-:Y:S01]  /*a050*/  F2FP.BF16.F32.PACK_AB R8, R18, R17 ;  /* 0x000000111208723e */ /* 0x000fe200000010ff */
[----:B------:R-:W-:Y:S01]  /*a060*/  IMAD R3, R119, 0x10, R2 ;  /* 0x0000001077037824 */ /* 0x000fe200078e0202 */
[----:B------:R-:W-:Y:S01]  /*a070*/  F2FP.BF16.F32.PACK_AB R9, R20, R19 ;  /* 0x000000131409723e */ /* 0x000fe200000010ff */
[----:B------:R1:W-:Y:S01]  /*a080*/  STS.128 [R2+0x10], R4 ;  /* 0x0000100402007388 */ /* 0x0003e20000000c00 */
[----:B------:R-:W-:Y:S02]  /*a090*/  F2FP.BF16.F32.PACK_AB R10, R22, R21 ;  /* 0x00000015160a723e */ /* 0x000fe400000010ff */
[----:B------:R-:W-:Y:S02]  /*a0a0*/  F2FP.BF16.F32.PACK_AB R11, R24, R23 ;  /* 0x00000017180b723e */ /* 0x000fe400000010ff */
[----:B------:R-:W-:Y:S02]  /*a0b0*/  F2FP.BF16.F32.PACK_AB R12, R26, R25 ;  /* 0x000000191a0c723e */ /* 0x000fe400000010ff */
[----:B------:R-:W-:Y:S01]  /*a0c0*/  F2FP.BF16.F32.PACK_AB R13, R28, R27 ;  /* 0x0000001b1c0d723e */ /* 0x000fe200000010ff */
[----:B------:R1:W-:Y:S01]  /*a0d0*/  STS.128 [R0+0x20], R8 ;  /* 0x0000200800007388 */ /* 0x0003e20000000c00 */
[----:B------:R-:W-:Y:S02]  /*a0e0*/  F2FP.BF16.F32.PACK_AB R14, R30, R29 ;  /* 0x0000001d1e0e723e */ /* 0x000fe400000010ff */
[----:B------:R-:W-:Y:S02]  /*a0f0*/  F2FP.BF16.F32.PACK_AB R15, R32, R31 ;  /* 0x0000001f200f723e */ /* 0x000fe400000010ff */
[----:B------:R-:W-:Y:S03]  /*a100*/  ISETP.NE.AND P0, PT, R123, RZ, PT ;  /* 0x000000ff7b00720c */ /* 0x000fe60003f05270 */
[----:B------:R1:W-:Y:S01]  /*a110*/  STS.128 [R3+0x10], R12 ;  /* 0x0000100c03007388 */ /* 0x0003e20000000c00 */
[----:B------:R-:W-:Y:S01]  /*a120*/  @!PT LDS RZ, [RZ] ;  /* 0x00000000fffff984 */ /* 0x000fe20000000800 */
[----:B------:R-:W-:Y:S01]  /*a130*/  @!PT LDS RZ, [RZ] ;  /* 0x00000000fffff984 */ /* 0x000fe20000000800 */
[----:B------:R-:W-:Y:S01]  /*a140*/  @!PT LDS RZ, [RZ] ;  /* 0x00000000fffff984 */ /* 0x000fe20000000800 */
[----:B------:R-:W-:Y:S01]  /*a150*/  @!PT LDS RZ, [RZ] ;  /* 0x00000000fffff984 */ /* 0x000fe20000000800 */
[----:B------:R2:W-:Y:S06]  /*a160*/  MEMBAR.ALL.CTA ;  /* 0x0000000000007992 */ /* 0x0005ec0000008000 */
[----:B--2---:R-:W2:Y:S02]  /*a170*/  FENCE.VIEW.ASYNC.S ;  /* 0x00000000000073c6 */ /* 0x004ea40000000000 */
[----:B--2---:R-:W-:Y:S06]  /*a180*/  BAR.SYNC.DEFER_BLOCKING 0x1, 0x80 ;  /* 0x0042000000007b1d */ /* 0x004fec0000010000 */
[----:B------:R-:W-:Y:S05]  /*a190*/  @P0 BRA `(.L_x_221) ;  /* 0x0000000000680947 */ /* 0x000fea0003800000 */
[----:B------:R-:W-:Y:S01]  /*a1a0*/  UIADD3 UR10, UP0, UPT, UR46, 0x680, URZ ;  /* 0x000006802e0a7890 */ /* 0x000fe2000ff1e0ff */
[----:B------:R-:W-:Y:S01]  /*a1b0*/  R2UR UR6, R105 ;  /* 0x00000000690672ca */ /* 0x000fe200000e0000 */
[----:B------:R-:W-:Y:S01]  /*a1c0*/  UIADD3 UR9, UPT, UPT, UR41, UR8, URZ ;  /* 0x0000000829097290 */ /* 0x000fe2000fffe0ff */
[----:B------:R-:W-:Y:S01]  /*a1d0*/  PLOP3.LUT P0, PT, PT, PT, PT, 0x80, 0x8 ;  /* 0x000000000008781c */ /* 0x000fe20003f0f070 */
[----:B------:R-:W-:Y:S01]  /*a1e0*/  UIADD3.X UR11, UPT, UPT, URZ, UR47, URZ, UP0, !UPT ;  /* 0x0000002fff0b7290 */ /* 0x000fe200087fe4ff */
[----:B-1----:R-:W-:Y:S01]  /*a1f0*/  IMAD.IADD R0, R103, 0x1, R37 ;  /* 0x0000000167007824 */ /* 0x002fe200078e0225 */
[----:B------:R-:W-:Y:S11]  /*a200*/  UIADD3 UR4, UPT, UPT, UR9, 0x200, URZ ;  /* 0x0000020009047890 */ /* 0x000ff6000fffe0ff */
[----:B------:R-:W-:Y:S01]  /*a210*/  @!UPT UIADD3 URZ, UPT, UPT, URZ, URZ, URZ ;  /* 0x000000fffffff290 */ /* 0x000fe2000fffe0ff */
.L_x_222:
[----:B------:R-:W-:Y:S02]  /*a220*/  PLOP3.LUT P1, PT, P1, P0, PT, 0xf2, 0x2f ;  /* 0x00000000002f781c */ /* 0x000fe40000f21e72 */
[----:B------:R-:W-:Y:S01]  /*a230*/  @P0 R2UR P1, UR5, R0 ;  /* 0x00000000000502ca */ /* 0x000fe20000020000 */
[----:B------:R-:W-:Y:S07]  /*a240*/  UMOV UR7, UR36 ;  /* 0x0000002400077c82 */ /* 0x000fee0008000000 */
[----:B------:R-:W-:Y:S05]  /*a250*/  @P0 PLOP3.LUT P0, PT, P1, PT, PT, 0x80, 0x8 ;  /* 0x000000000008081c */ /* 0x000fea0000f0f070 */
[----:B------:R1:W-:Y:S08]  /*a260*/  UTMASTG.3D [UR4], [UR10] ;  /* 0x000000040a0073b5 */ /* 0x0003f00008010000 */
[----:B-1----:R-:W-:Y:S05]  /*a270*/  @P0 BRA.U.ANY `(.L_x_222) ;  /* 0xfffffffd00e80947 */ /* 0x002fea000393ffff */
[----:B------:R-:W-:Y:S01]  /*a280*/  R2UR UR6, R105 ;  /* 0x00000000690672ca */ /* 0x000fe200000e0000 */
[----:B------:R-:W-:Y:S01]  /*a290*/  UIADD3 UR4, UPT, UPT, UR9, 0x1200, URZ ;  /* 0x0000120009047890 */ /* 0x000fe2000fffe0ff */
[----:B------:R-:W-:Y:S01]  /*a2a0*/  PLOP3.LUT P0, PT, PT, PT, PT, 0x80, 0x8 ;  /* 0x000000000008781c */ /* 0x000fe20003f0f070 */
[----:B------:R-:W-:Y:S11]  /*a2b0*/  VIADD R0, R0, 0x80 ;  /* 0x0000008000007836 */ /* 0x000ff60000000000 */
[----:B------:R-:W-:Y:S01]  /*a2c0*/  @!UPT UIADD3 URZ, UPT, UPT, URZ, URZ, URZ ;  /* 0x000000fffffff290 */ /* 0x000fe2000fffe0ff */
.L_x_223:
[----:B------:R-:W-:Y:S02]  /*a2d0*/  PLOP3.LUT P1, PT, P1, P0, PT, 0xf2, 0x2f ;  /* 0x00000000002f781c */ /* 0x000fe40000f21e72 */
[----:B------:R-:W-:Y:S01]  /*a2e0*/  @P0 R2UR P1, UR5, R0 ;  /* 0x00000000000502ca */ /* 0x000fe20000020000 */
[----:B------:R-:W-:Y:S07]  /*a2f0*/  UMOV UR7, UR36 ;  /* 0x0000002400077c82 */ /* 0x000fee0008000000 */
[----:B------:R-:W-:Y:S05]  /*a300*/  @P0 PLOP3.LUT P0, PT, P1, PT, PT, 0x80, 0x8 ;  /* 0x000000000008081c */ /* 0x000fea0000f0f070 */
[----:B------:R1:W-:Y:S08]  /*a310*/  UTMASTG.3D [UR4], [UR10] ;  /* 0x000000040a0073b5 */ /* 0x0003f00008010000 */
[----:B-1----:R-:W-:Y:S05]  /*a320*/  @P0 BRA.U.ANY `(.L_x_223) ;  /* 0xfffffffd00e80947 */ /* 0x002fea000393ffff */
[----:B------:R0:W-:Y:S02]  /*a330*/  UTMACMDFLUSH ;  /* 0x00000000000079b7 */ /* 0x0001e40000000000 */
.L_x_221:
[----:B------:R-:W-:Y:S05]  /*a340*/  BSYNC.RECONVERGENT B0 ;  /* 0x0000000000007941 */ /* 0x000fea0003800200 */
.L_x_220:
[----:B------:R-:W-:Y:S01]  /*a350*/  UIADD3 UR43, UPT, UPT, UR43, 0x1, URZ ;  /* 0x000000012b2b7890 */ /* 0x000fe2000fffe0ff */
[----:B------:R-:W-:Y:S01]  /*a360*/  ISETP.NE.AND P0, PT, R123, RZ, PT ;  /* 0x000000ff7b00720c */ /* 0x000fe20003f05270 */
[----:B------:R-:W-:Y:S02]  /*a370*/  BSSY.RECONVERGENT B0, `(.L_x_224) ;  /* 0x0000007000007945 */ /* 0x000fe40003800200 */
[----:B------:R-:W-:Y:S04]  /*a380*/  UISETP.NE.AND UP0, UPT, UR43, 0x4, UPT ;  /* 0x000000042b00788c */ /* 0x000fe8000bf05270 */
[----:B------:R-:W-:Y:S02]  /*a390*/  USEL UR4, URZ, 0x1, UP0 ;  /* 0x00000001ff047887 */ /* 0x000fe40008000000 */
[----:B------:R-:W-:Y:S02]  /*a3a0*/  USEL UR43, UR43, URZ, UP0 ;  /* 0x000000ff2b2b7287 */ /* 0x000fe40008000000 */
[----:B------:R-:W-:Y:S02]  /*a3b0*/  ULOP3.LUT UR44, UR44, UR4, URZ, 0x3c, !UPT ;  /* 0x000000042c2c7292 */ /* 0x000fe4000f8e3cff */
[----:B------:R-:W-:Y:S10]  /*a3c0*/  @P0 BRA `(.L_x_225) ;  /* 0x0000000000040947 */ /* 0x000ff40003800000 */
[----:B------:R-:W-:Y:S04]  /*a3d0*/  DEPBAR.LE SB0, 0x1 ;  /* 0x000080400000791a */ /* 0x000fe80000000000 */
.L_x_225:
[----:B------:R-:W-:Y:S05]  /*a3e0*/  BSYNC.RECONVERGENT B0 ;  /* 0x0000000000007941 */ /* 0x000fea0003800200 */
.L_x_224:
[----:B------:R-:W-:Y:S01]  /*a3f0*/  BAR.SYNC.DEFER_BLOCKING 0x1, 0x80 ;  /* 0x0042000000007b1d */ /* 0x000fe20000010000 */
[----:B------:R-:W-:Y:S01]  /*a400*/  ISETP.NE.AND P3, PT, R127, RZ, PT ;  /* 0x000000ff7f00720c */ /* 0x000fe20003f65270 */
[----:B------:R-:W-:Y:S05]  /*a410*/  VIADD R110, R110, 0x1 ;  /* 0x000000016e6e7836 */ /* 0x000fea0000000000 */
[----:B------:R-:W-:Y:S01]  /*a420*/  ISETP.GE.U32.AND P0, PT, R110, 0x2, PT ;  /* 0x000000026e00780c */ /* 0x000fe20003f06070 */
[----:B------:R-:W-:Y:S11]  /*a430*/  BSSY.RECONVERGENT B0, `(.L_x_226) ;  /* 0x000000b000007945 */ /* 0x000ff60003800200 */
[----:B------:R-:W-:Y:S01]  /*a440*/  @!UPT UIADD3 URZ, UPT, UPT, URZ, URZ, URZ ;  /* 0x000000fffffff290 */ /* 0x000fe2000fffe0ff */
[----:B------:R-:W-:Y:S05]  /*a450*/  @!P0 BRA `(.L_x_227) ;  /* 0x0000000000208947 */ /* 0x000fea0003800000 */
[C---:B-1----:R-:W-:Y:S01]  /*a460*/  @!P3 LEA R2, R116.reuse, UR41, 0x3 ;  /* 0x000000297402bc11 */ /* 0x042fe2000f8e18ff */
[----:B------:R-:W-:Y:S02]  /*a470*/  IMAD.U32 R0, RZ, RZ, UR37 ;  /* 0x00000025ff007e24 */ /* 0x000fe4000f8e00ff */
[----:B------:R-:W-:Y:S02]  /*a480*/  VIADD R116, R116, 0x1 ;  /* 0x0000000174747836 */ /* 0x000fe40000000000 */
[----:B------:R-:W-:Y:S03]  /*a490*/  @!P3 VIADD R2, R2, 0xa0 ;  /* 0x000000a00202b836 */ /* 0x000fe60000000000 */
[----:B------:R-:W-:Y:S02]  /*a4a0*/  ISETP.NE.AND P0, PT, R116, 0x4, PT ;  /* 0x000000047400780c */ /* 0x000fe40003f05270 */
[----:B------:R-:W-:Y:S02]  /*a4b0*/  @!P3 PRMT R0, R0, 0x654, R2 ;  /* 0x000006540000b816 */ /* 0x000fe40000000002 */
[----:B------:R-:W-:Y:S02]  /*a4c0*/  SEL R116, R116, RZ, P0 ;  /* 0x000000ff74747207 */ /* 0x000fe40000000000 */
[----:B------:R2:W-:Y:S07]  /*a4d0*/  @!P3 SYNCS.ARRIVE.TRANS64.RED.A1T0 RZ, [R0+URZ], RZ ;  /* 0x000000ff00ffb9a7 */ /* 0x0005ee00081004ff */
.L_x_227:
[----:B------:R-:W-:Y:S05]  /*a4e0*/  BSYNC.RECONVERGENT B0 ;  /* 0x0000000000007941 */ /* 0x000fea0003800200 */
.L_x_226:
[C---:B------:R-:W-:Y:S01]  /*a4f0*/  ISETP.EQ.OR P2, PT, R39.reuse, 0x3, P3 ;  /* 0x000000032700780c */ /* 0x040fe20001f42670 */
[----:B------:R-:W-:Y:S01]  /*a500*/  VIADD R39, R39, 0x1 ;  /* 0x0000000127277836 */ /* 0x000fe20000000000 */
[----:B------:R-:W-:Y:S04]  /*a510*/  SEL R111, R111, 0x1, P3 ;  /* 0x000000016f6f7807 */ /* 0x000fe80001800000 */
[----:B------:R-:W-:Y:S07]  /*a520*/  ISETP.NE.AND P0, PT, R39, 0x4, PT ;  /* 0x000000042700780c */ /* 0x000fee0003f05270 */
[----:B-1----:R-:W-:Y:S02]  /*a530*/  @!P2 LEA R2, R109, UR41, 0x3 ;  /* 0x000000296d02ac11 */ /* 0x002fe4000f8e18ff */
[----:B--2---:R-:W-:Y:S04]  /*a540*/  @!P2 SHF.L.U32 R0, R112, 0x1f, RZ ;  /* 0x0000001f7000a819 */ /* 0x004fe800000006ff */
[----:B------:R-:W1:Y:S02]  /*a550*/  @!P2 SYNCS.PHASECHK.TRANS64.TRYWAIT P1, [R2+URZ+0x80], R0 ;  /* 0x000080000200a5a7 */ /* 0x000e6400080211ff */
[----:B-1----:R-:W-:Y:S01]  /*a560*/  @!P2 SEL R111, RZ, 0x1, !P1 ;  /* 0x00000001ff6fa807 */ /* 0x002fe20004800000 */
[----:B------:R-:W-:Y:S06]  /*a570*/  @P0 BRA `(.L_x_228) ;  /* 0xffffffbc00dc0947 */ /* 0x000fec000383ffff */
[----:B------:R-:W-:Y:S01]  /*a580*/  ISETP.NE.AND P3, PT, R126, RZ, PT ;  /* 0x000000ff7e00720c */ /* 0x000fe20003f65270 */
[----:B------:R-:W-:Y:S01]  /*a590*/  UIADD3 UR42, UPT, UPT, UR42, 0x4, URZ ;  /* 0x000000042a2a7890 */ /* 0x000fe2000fffe0ff */
[----:B------:R-:W-:Y:S01]  /*a5a0*/  ISETP.NE.AND P0, PT, R106, 0x2, PT ;  /* 0x000000026a00780c */ /* 0x000fe20003f05270 */
[----:B------:R-:W-:Y:S02]  /*a5b0*/  IMAD.IADD R22, R113, 0x1, R83 ;  /* 0x0000000171167824 */ /* 0x000fe400078e0253 */
[----:B------:R-:W-:Y:S01]  /*a5c0*/  IMAD.IADD R23, R114, 0x1, R100 ;  /* 0x0000000172177824 */ /* 0x000fe200078e0264 */
[----:B------:R-:W-:Y:S02]  /*a5d0*/  SEL R0, RZ, 0x1, P0 ;  /* 0x00000001ff007807 */ /* 0x000fe40000000000 */
[----:B------:R-:W-:Y:S02]  /*a5e0*/  SEL R106, R106, RZ, P0 ;  /* 0x000000ff6a6a7207 */ /* 0x000fe40000000000 */
[----:B------:R-:W-:-:S03]  /*a5f0*/  LOP3.LUT R117, R117, R0, RZ, 0x3c, !PT ;  /* 0x0000000075757212 */ /* 0x000fc600078e3cff */
[----:B------:R-:W-:Y:S01]  /*a600*/  @P3 R2UR UR36, R115 ;  /* 0x00000000732432ca */ /* 0x000fe200000e0000 */
[----:B------:R-:W-:-:S14]  /*a610*/  @P3 BRA `(.L_x_229) ;  /* 0xffffffb0006c3947 */ /* 0x000fdc000383ffff */
[----:B------:R-:W-:-:S09]  /*a620*/  UISETP.NE.AND UP0, UPT, UR45, URZ, UPT ;  /* 0x000000ff2d00728c */ /* 0x000fd2000bf05270 */
[----:B------:R-:W-:Y:S05]  /*a630*/  BRA.U !UP0, `(.L_x_230) ;  /* 0x0000000108487547 */ /* 0x000fea000b800000 */
[----:B------:R-:W1:Y:S02]  /*a640*/  LDCU.64 UR4, c[0x0][0x890] ;  /* 0x00011200ff0477ac */ /* 0x000e640008000a00 */
[----:B-1----:R-:W-:-:S04]  /*a650*/  UISETP.NE.U32.AND UP0, UPT, UR4, URZ, UPT ;  /* 0x000000ff0400728c */ /* 0x002fc8000bf05070 */
[----:B------:R-:W-:-:S09]  /*a660*/  UISETP.NE.AND.EX UP0, UPT, UR5, URZ, UPT, UP0 ;  /* 0x000000ff0500728c */ /* 0x000fd2000bf05300 */
[----:B------:R-:W-:Y:S05]  /*a670*/  BRA.U UP0, `(.L_x_231) ;  /* 0x00000001000c7547 */ /* 0x000fea000b800000 */
[----:B------:R-:W-:-:S13]  /*a680*/  FSETP.NEU.AND P0, PT, R63, RZ, PT ;  /* 0x000000ff3f00720b */ /* 0x000fda0003f0d000 */
[----:B------:R-:W-:Y:S05]  /*a690*/  @!P0 EXIT ;  /* 0x000000000000894d */ /* 0x000fea0003800000 */
[----:B------:R-:W-:Y:S05]  /*a6a0*/  BRA `(.L_x_230) ;  /* 0x00000000002c7947 */ /* 0x000fea0003800000 */
.L_x_231:
[----:B------:R-:W-:Y:S01]  /*a6b0*/  ISETP.NE.AND P0, PT, R102, RZ, PT ;  /* 0x000000ff6600720c */ /* 0x000fe20003f05270 */
[----:B------:R-:W-:-:S12]  /*a6c0*/  BSSY.RECONVERGENT B0, `(.L_x_230) ;  /* 0x0000009000007945 */ /* 0x000fd80003800200 */
[----:B------:R-:W-:Y:S05]  /*a6d0*/  @P0 BRA `(.L_x_232) ;  /* 0x0000000000140947 */ /* 0x000fea0003800000 */
[----:B------:R-:W1:Y:S02]  /*a6e0*/  LDCU.64 UR4, c[0x0][0x888] ;  /* 0x00011100ff0477ac */ /* 0x000e640008000a00 */
[----:B-1----:R-:W-:-:S04]  /*a6f0*/  ISETP.NE.U32.AND P0, PT, RZ, UR4, PT ;  /* 0x00000004ff007c0c */ /* 0x002fc8000bf05070 */
[----:B------:R-:W-:-:S13]  /*a700*/  ISETP.NE.AND.EX P0, PT, RZ, UR5, PT, P0 ;  /* 0x00000005ff007c0c */ /* 0x000fda000bf05300 */
[----:B------:R-:W-:Y:S05]  /*a710*/  @!P0 EXIT ;  /* 0x000000000000894d */ /* 0x000fea0003800000 */
[----:B------:R-:W-:Y:S05]  /*a720*/  BRA `(.L_x_233) ;  /* 0x0000000000087947 */ /* 0x000fea0003800000 */
.L_x_232:
[----:B------:R-:W-:-:S13]  /*a730*/  FSETP.NEU.AND P0, PT, R63, RZ, PT ;  /* 0x000000ff3f00720b */ /* 0x000fda0003f0d000 */
[----:B------:R-:W-:Y:S05]  /*a740*/  @!P0 EXIT ;  /* 0x000000000000894d */ /* 0x000fea0003800000 */
.L_x_233:
[----:B------:R-:W-:Y:S05]  /*a750*/  BSYNC.RECONVERGENT B0 ;  /* 0x0000000000007941 */ /* 0x000fea0003800200 */
.L_x_230:
[----:B------:R-:W-:Y:S01]  /*a760*/  LEA R2, R116, UR41, 0x3 ;  /* 0x0000002974027c11 */ /* 0x000fe2000f8e18ff */
[----:B------:R-:W-:Y:S01]  /*a770*/  IMAD.U32 R0, RZ, RZ, UR37 ;  /* 0x00000025ff007e24 */ /* 0x000fe2000f8e00ff */
[----:B------:R-:W-:-:S04]  /*a780*/  DEPBAR.LE SB0, 0x0 ;  /* 0x000080000000791a */ /* 0x000fc80000000000 */
[----:B------:R-:W-:-:S05]  /*a790*/  VIADD R2, R2, 0xa0 ;  /* 0x000000a002027836 */ /* 0x000fca0000000000 */
[----:B------:R-:W-:-:S04]  /*a7a0*/  PRMT R0, R0, 0x654, R2 ;  /* 0x0000065400007816 */ /* 0x000fc80000000002 */
[----:B------:R-:W-:Y:S01]  /*a7b0*/  SYNCS.ARRIVE.TRANS64.RED.A1T0 RZ, [R0+URZ], RZ ;  /* 0x000000ff00ff79a7 */ /* 0x000fe200081004ff */
[----:B------:R-:W-:Y:S05]  /*a7c0*/  EXIT ;  /* 0x000000000000794d */ /* 0x000fea0003800000 */
.L_x_24:
[----:B--2---:R2:W4:Y:S02]  /*a7d0*/  SYNCS.PHASECHK.TRANS64.TRYWAIT P0, [R2+URZ+0x140], R3 ;  /* 0x00014003020075a7 */ /* 0x00452400080011ff */
[----:B----4-:R-:W-:Y:S05]  /*a7e0*/  @!P0 NANOSLEEP.SYNCS 0x989680 ;  /* 0x009896800000895d */ /* 0x010fea0003900000 */
[----:B------:R-:W4:Y:S02]  /*a7f0*/  @!P0 SYNCS.PHASECHK.TRANS64 P0, [R2+URZ+0x140], R3 ;  /* 0x00014003020085a7 */ /* 0x000f2400080010ff */
[----:B----4-:R-:W-:Y:S05]  /*a800*/  @!P0 BRA `(.L_x_24) ;  /* 0xfffffffc00f08947 */ /* 0x010fea000383ffff */
[----:B------:R-:W-:Y:S05]  /*a810*/  BRA `(.L_x_234) ;  /* 0xffffff7000087947 */ /* 0x000fea000383ffff */
.L_x_27:
[----:B------:R-:W-:-:S07]  /*a820*/  MOV R2, UR33 ;  /* 0x0000002100027c02 */ /* 0x000fce0008000f00 */
.L_x_235:
[----:B-1----:R1:W2:Y:S02]  /*a830*/  SYNCS.PHASECHK.TRANS64.TRYWAIT P0, [R2+URZ+0x40], R4 ;  /* 0x00004004020075a7 */ /* 0x0022a400080011ff */
[----:B--2---:R-:W-:Y:S05]  /*a840*/  @!P0 NANOSLEEP.SYNCS 0x989680 ;  /* 0x009896800000895d */ /* 0x004fea0003900000 */
[----:B------:R-:W2:Y:S02]  /*a850*/  @!P0 SYNCS.PHASECHK.TRANS64 P0, [R2+URZ+0x40], R4 ;  /* 0x00004004020085a7 */ /* 0x000ea400080010ff */
[----:B--2---:R-:W-:Y:S05]  /*a860*/  @!P0 BRA `(.L_x_235) ;  /* 0xfffffffc00f08947 */ /* 0x004fea000383ffff */
[----:B------:R-:W-:Y:S05]  /*a870*/  BRA `(.L_x_26) ;  /* 0xffffff7000707947 */ /* 0x000fea000383ffff */
.L_x_34:
[----:B-1----:R-:W-:-:S07]  /*a880*/  MOV R2, UR17 ;  /* 0x0000001100027c02 */ /* 0x002fce0008000f00 */
.L_x_236:
[----:B-1----:R1:W2:Y:S02]  /*a890*/  SYNCS.PHASECHK.TRANS64.TRYWAIT P0, [R2+URZ+0x40], R4 ;  /* 0x00004004020075a7 */ /* 0x0022a400080011ff */
[----:B--2---:R-:W-:Y:S05]  /*a8a0*/  @!P0 NANOSLEEP.SYNCS 0x989680 ;  /* 0x009896800000895d */ /* 0x004fea0003900000 */
[----:B------:R-:W2:Y:S02]  /*a8b0*/  @!P0 SYNCS.PHASECHK.TRANS64 P0, [R2+URZ+0x40], R4 ;  /* 0x00004004020085a7 */ /* 0x000ea400080010ff */
[----:B--2---:R-:W-:Y:S05]  /*a8c0*/  @!P0 BRA `(.L_x_236) ;  /* 0xfffffffc00f08947 */ /* 0x004fea000383ffff */
[----:B------:R-:W-:Y:S05]  /*a8d0*/  BRA `(.L_x_33) ;  /* 0xffffff7400307947 */ /* 0x000fea000383ffff */
.L_x_39:
[----:B-1----:R1:W2:Y:S02]  /*a8e0*/  SYNCS.PHASECHK.TRANS64.TRYWAIT P0, [R2+URZ+0xd0], R3 ;  /* 0x0000d003020075a7 */ /* 0x0022a400080011ff */
[----:B--2---:R-:W-:Y:S05]  /*a8f0*/  @!P0 NANOSLEEP.SYNCS 0x989680 ;  /* 0x009896800000895d */ /* 0x004fea0003900000 */
[----:B------:R-:W2:Y:S02]  /*a900*/  @!P0 SYNCS.PHASECHK.TRANS64 P0, [R2+URZ+0xd0], R3 ;  /* 0x0000d003020085a7 */ /* 0x000ea400080010ff */
[----:B--2---:R-:W-:Y:S05]  /*a910*/  @!P0 BRA `(.L_x_39) ;  /* 0xfffffffc00f08947 */ /* 0x004fea000383ffff */
[----:B------:R-:W-:Y:S05]  /*a920*/  BRA `(.L_x_237) ;  /* 0xffffff7400d47947 */ /* 0x000fea000383ffff */
.L_x_43:
[----:B---3--:R-:W-:-:S07]  /*a930*/  MOV R0, UR4 ;  /* 0x0000000400007c02 */ /* 0x008fce0008000f00 */
.L_x_238:
[----:B-1----:R1:W2:Y:S02]  /*a940*/  SYNCS.PHASECHK.TRANS64.TRYWAIT P0, [R0+URZ], R2 ;  /* 0x00000002000075a7 */ /* 0x0022a400080011ff */
[----:B--2---:R-:W-:Y:S05]  /*a950*/  @!P0 NANOSLEEP.SYNCS 0x989680 ;  /* 0x009896800000895d */ /* 0x004fea0003900000 */
[----:B------:R-:W2:Y:S02]  /*a960*/  @!P0 SYNCS.PHASECHK.TRANS64 P0, [R0+URZ], R2 ;  /* 0x00000002000085a7 */ /* 0x000ea400080010ff */
[----:B--2---:R-:W-:Y:S05]  /*a970*/  @!P0 BRA `(.L_x_238) ;  /* 0xfffffffc00f08947 */ /* 0x004fea000383ffff */
[----:B------:R-:W-:Y:S05]  /*a980*/  BRA `(.L_x_239) ;  /* 0xffffff7c00447947 */ /* 0x000fea000383ffff */
.L_x_44:
[----:B---3--:R-:W-:-:S07]  /*a990*/  MOV R0, UR4 ;  /* 0x0000000400007c02 */ /* 0x008fce0008000f00 */
.L_x_240:
[----:B-1----:R1:W2:Y:S02]  /*a9a0*/  SYNCS.PHASECHK.TRANS64.TRYWAIT P0, [R0+URZ], R3 ;  /* 0x00000003000075a7 */ /* 0x0022a400080011ff */
[----:B--2---:R-:W-:Y:S05]  /*a9b0*/  @!P0 NANOSLEEP.SYNCS 0x989680 ;  /* 0x009896800000895d */ /* 0x004fea0003900000 */
[----:B------:R-:W2:Y:S02]  /*a9c0*/  @!P0 SYNCS.PHASECHK.TRANS64 P0, [R0+URZ], R3 ;  /* 0x00000003000085a7 */ /* 0x000ea400080010ff */
[----:B--2---:R-:W-:Y:S05]  /*a9d0*/  @!P0 BRA `(.L_x_240) ;  /* 0xfffffffc00f08947 */ /* 0x004fea000383ffff */
[----:B------:R-:W-:Y:S05]  /*a9e0*/  BRA `(.L_x_241) ;  /* 0xffffff7c00507947 */ /* 0x000fea000383ffff */
.L_x_45:
[----:B---3--:R-:W-:-:S07]  /*a9f0*/  MOV R0, UR4 ;  /* 0x0000000400007c02 */ /* 0x008fce0008000f00 */
.L_x_242:
[----:B-1----:R1:W2:Y:S02]  /*aa00*/  SYNCS.PHASECHK.TRANS64.TRYWAIT P0, [R0+URZ], R3 ;  /* 0x00000003000075a7 */ /* 0x0022a400080011ff */
[----:B--2---:R-:W-:Y:S05]  /*aa10*/  @!P0 NANOSLEEP.SYNCS 0x989680 ;  /* 0x009896800000895d */ /* 0x004fea0003900000 */
[----:B------:R-:W2:Y:S02]  /*aa20*/  @!P0 SYNCS.PHASECHK.TRANS64 P0, [R0+URZ], R3 ;  /* 0x00000003000085a7 */ /* 0x000ea400080010ff */
[----:B--2---:R-:W-:Y:S05]  /*aa30*/  @!P0 BRA `(.L_x_242) ;  /* 0xfffffffc00f08947 */ /* 0x004fea000383ffff */
[----:B------:R-:W-:Y:S05]  /*aa40*/  BRA `(.L_x_243) ;  /* 0xffffff7c005c7947 */ /* 0x000fea000383ffff */
.L_x_46:
[----:B---3--:R-:W-:-:S07]  /*aa50*/  MOV R0, UR4 ;  /* 0x0000000400007c02 */ /* 0x008fce0008000f00 */
.L_x_244:
[----:B-1----:R1:W2:Y:S02]  /*aa60*/  SYNCS.PHASECHK.TRANS64.TRYWAIT P0, [R0+URZ], R3 ;  /* 0x00000003000075a7 */ /* 0x0022a400080011ff */
[----:B--2---:R-:W-:Y:S05]  /*aa70*/  @!P0 NANOSLEEP.SYNCS 0x989680 ;  /* 0x009896800000895d */ /* 0x004fea0003900000 */
[----:B------:R-:W2:Y:S02]  /*aa80*/  @!P0 SYNCS.PHASECHK.TRANS64 P0, [R0+URZ], R3 ;  /* 0x00000003000085a7 */ /* 0x000ea400080010ff */
[----:B--2---:R-:W-:Y:S05]  /*aa90*/  @!P0 BRA `(.L_x_244) ;  /* 0xfffffffc00f08947 */ /* 0x004fea000383ffff */
[----:B------:R-:W-:Y:S05]  /*aaa0*/  BRA `(.L_x_245) ;  /* 0xffffff7c00687947 */ /* 0x000fea000383ffff */
.L_x_47:
[----:B---3--:R-:W-:-:S07]  /*aab0*/  MOV R0, UR4 ;  /* 0x0000000400007c02 */ /* 0x008fce0008000f00 */
.L_x_246:
[----:B-1----:R1:W2:Y:S02]  /*aac0*/  SYNCS.PHASECHK.TRANS64.TRYWAIT P0, [R0+URZ], R3 ;  /* 0x00000003000075a7 */ /* 0x0022a400080011ff */
[----:B--2---:R-:W-:Y:S05]  /*aad0*/  @!P0 NANOSLEEP.SYNCS 0x989680 ;  /* 0x009896800000895d */ /* 0x004fea0003900000 */
[----:B------:R-:W2:Y:S02]  /*aae0*/  @!P0 SYNCS.PHASECHK.TRANS64 P0, [R0+URZ], R3 ;  /* 0x00000003000085a7 */ /* 0x000ea400080010ff */
[----:B--2---:R-:W-:Y:S05]  /*aaf0*/  @!P0 BRA `(.L_x_246) ;  /* 0xfffffffc00f08947 */ /* 0x004fea000383ffff */
[----:B------:R-:W-:Y:S05]  /*ab00*/  BRA `(.L_x_247) ;  /* 0xffffff7c00747947 */ /* 0x000fea000383ffff */
.L_x_48:
[----:B---3--:R-:W-:-:S07]  /*ab10*/  MOV R0, UR4 ;  /* 0x0000000400007c02 */ /* 0x008fce0008000f00 */
.L_x_248:
[----:B-1----:R1:W2:Y:S02]  /*ab20*/  SYNCS.PHASECHK.TRANS64.TRYWAIT P0, [R0+URZ], R3 ;  /* 0x00000003000075a7 */ /* 0x0022a400080011ff */
[----:B--2---:R-:W-:Y:S05]  /*ab30*/  @!P0 NANOSLEEP.SYNCS 0x989680 ;  /* 0x009896800000895d */ /* 0x004fea0003900000 */
[----:B------:R-:W2:Y:S02]  /*ab40*/  @!P0 SYNCS.PHASECHK.TRANS64 P0, [R0+URZ], R3 ;  /* 0x00000003000085a7 */ /* 0x000ea400080010ff */
[----:B--2---:R-:W-:Y:S05]  /*ab50*/  @!P0 BRA `(.L_x_248) ;  /* 0xfffffffc00f08947 */ /* 0x004fea000383ffff */
[----:B------:R-:W-:Y:S05]  /*ab60*/  BRA `(.L_x_249) ;  /* 0xffffff7c00807947 */ /* 0x000fea000383ffff */
.L_x_49:
[----:B---3--:R-:W-:-:S07]  /*ab70*/  MOV R0, UR4 ;  /* 0x0000000400007c02 */ /* 0x008fce0008000f00 */
.L_x_250:
[----:B-1----:R1:W2:Y:S02]  /*ab80*/  SYNCS.PHASECHK.TRANS64.TRYWAIT P0, [R0+URZ], R3 ;  /* 0x00000003000075a7 */ /* 0x0022a400080011ff */
[----:B--2---:R-:W-:Y:S05]  /*ab90*/  @!P0 NANOSLEEP.SYNCS 0x989680 ;  /* 0x009896800000895d */ /* 0x004fea0003900000 */
[----:B------:R-:W2:Y:S02]  /*aba0*/  @!P0 SYNCS.PHASECHK.TRANS64 P0, [R0+URZ], R3 ;  /* 0x00000003000085a7 */ /* 0x000ea400080010ff */
[----:B--2---:R-:W-:Y:S05]  /*abb0*/  @!P0 BRA `(.L_x_250) ;  /* 0xfffffffc00f08947 */ /* 0x004fea000383ffff */
[----:B------:R-:W-:Y:S05]  /*abc0*/  BRA `(.L_x_251) ;  /* 0xffffff7c008c7947 */ /* 0x000fea000383ffff */
.L_x_52:
[----:B-1----:R1:W2:Y:S02]  /*abd0*/  SYNCS.PHASECHK.TRANS64.TRYWAIT P0, [R0+URZ+0x130], R4 ;  /* 0x00013004000075a7 */ /* 0x0022a400080011ff */
[----:B--2---:R-:W-:Y:S05]  /*abe0*/  @!P0 NANOSLEEP.SYNCS 0x989680 ;  /* 0x009896800000895d */ /* 0x004fea0003900000 */
[----:B------:R-:W2:Y:S02]  /*abf0*/  @!P0 SYNCS.PHASECHK.TRANS64 P0, [R0+URZ+0x130], R4 ;  /* 0x00013004000085a7 */ /* 0x000ea400080010ff */
[----:B--2---:R-:W-:Y:S05]  /*ac00*/  @!P0 BRA `(.L_x_52) ;  /* 0xfffffffc00f08947 */ /* 0x004fea000383ffff */
[----:B------:R-:W-:Y:S05]  /*ac10*/  BRA `(.L_x_252) ;  /* 0xffffff7c00ec7947 */ /* 0x000fea000383ffff */
.L_x_53:
[----:B------:R-:W-:-:S07]  /*ac20*/  MOV R0, UR5 ;  /* 0x0000000500007c02 */ /* 0x000fce0008000f00 */
.L_x_253:
[----:B-1----:R1:W2:Y:S02]  /*ac30*/  SYNCS.PHASECHK.TRANS64.TRYWAIT P0, [R0+URZ+0xe0], R5 ;  /* 0x0000e005000075a7 */ /* 0x0022a400080011ff */
[----:B--2---:R-:W-:Y:S05]  /*ac40*/  @!P0 NANOSLEEP.SYNCS 0x989680 ;  /* 0x009896800000895d */ /* 0x004fea0003900000 */
[----:B------:R-:W2:Y:S02]  /*ac50*/  @!P0 SYNCS.PHASECHK.TRANS64 P0, [R0+URZ+0xe0], R5 ;  /* 0x0000e005000085a7 */ /* 0x000ea400080010ff */
[----:B--2---:R-:W-:Y:S05]  /*ac60*/  @!P0 BRA `(.L_x_253) ;  /* 0xfffffffc00f08947 */ /* 0x004fea000383ffff */
[----:B------:R-:W-:Y:S05]  /*ac70*/  BRA `(.L_x_254) ;  /* 0xffffff7c00fc7947 */ /* 0x000fea000383ffff */
.L_x_54:
[----:B-1----:R1:W2:Y:S02]  /*ac80*/  SYNCS.PHASECHK.TRANS64.TRYWAIT P1, [R0+URZ+0xd0], R4 ;  /* 0x0000d004000075a7 */ /* 0x0022a400080211ff */
[----:B--2---:R-:W-:Y:S05]  /*ac90*/  @!P1 NANOSLEEP.SYNCS 0x989680 ;  /* 0x009896800000995d */ /* 0x004fea0003900000 */
[----:B------:R-:W2:Y:S02]  /*aca0*/  @!P1 SYNCS.PHASECHK.TRANS64 P1, [R0+URZ+0xd0], R4 ;  /* 0x0000d004000095a7 */ /* 0x000ea400080210ff */
[----:B--2---:R-:W-:Y:S05]  /*acb0*/  @!P1 BRA `(.L_x_54) ;  /* 0xfffffffc00f09947 */ /* 0x004fea000383ffff */
[----:B------:R-:W-:Y:S05]  /*acc0*/  BRA `(.L_x_255) ;  /* 0xffffff80002c7947 */ /* 0x000fea000383ffff */
.L_x_57:
[----:B------:R-:W-:-:S07]  /*acd0*/  MOV R0, UR5 ;  /* 0x0000000500007c02 */ /* 0x000fce0008000f00 */
.L_x_256:
[----:B-1----:R1:W2:Y:S02]  /*ace0*/  SYNCS.PHASECHK.TRANS64.TRYWAIT P0, [R0+URZ+0xe0], R2 ;  /* 0x0000e002000075a7 */ /* 0x0022a400080011ff */
[----:B--2---:R-:W-:Y:S05]  /*acf0*/  @!P0 NANOSLEEP.SYNCS 0x989680 ;  /* 0x009896800000895d */ /* 0x004fea0003900000 */
[----:B------:R-:W2:Y:S02]  /*ad00*/  @!P0 SYNCS.PHASECHK.TRANS64 P0, [R0+URZ+0xe0], R2 ;  /* 0x0000e002000085a7 */ /* 0x000ea400080010ff */
[----:B--2---:R-:W-:Y:S05]  /*ad10*/  @!P0 BRA `(.L_x_256) ;  /* 0xfffffffc00f08947 */ /* 0x004fea000383ffff */
[----:B------:R-:W-:Y:S05]  /*ad20*/  BRA `(.L_x_56) ;  /* 0xffffff8000807947 */ /* 0x000fea000383ffff */
.L_x_66:
[----:B-1----:R-:W-:-:S04]  /*ad30*/  MOV R4, UR6 ;  /* 0x0000000600047c02 */ /* 0x002fc80008000f00 */
[----:B------:R1:W2:Y:S03]  /*ad40*/  SYNCS.PHASECHK.TRANS64.TRYWAIT P0, [R4+URZ+0x8], R5 ;  /* 0x00000805040075a7 */ /* 0x0002a600080011ff */
[----:B--2---:R-:W-:Y:S05]  /*ad50*/  @!P0 NANOSLEEP.SYNCS 0x989680 ;  /* 0x009896800000895d */ /* 0x004fea0003900000 */
[----:B------:R-:W2:Y:S02]  /*ad60*/  @!P0 SYNCS.PHASECHK.TRANS64 P0, [R4+URZ+0x8], R5 ;  /* 0x00000805040085a7 */ /* 0x000ea400080010ff */
[----:B--2---:R-:W-:Y:S05]  /*ad70*/  @!P0 BRA `(.L_x_66) ;  /* 0xfffffffc00ec8947 */ /* 0x004fea000383ffff */
[----:B------:R-:W-:Y:S05]  /*ad80*/  BRA `(.L_x_65) ;  /* 0xffffff8400347947 */ /* 0x000fea000383ffff */
.L_x_68:
[----:B------:R-:W-:Y:S01]  /*ad90*/  BSSY B0, `(.L_x_257) ;  /* 0x0000006000007945 */ /* 0x000fe20003800000 */
[----:B------:R-:W-:-:S07]  /*ada0*/  MOV R15, 0xffffffff ;  /* 0xffffffff000f7802 */ /* 0x000fce0000000f00 */
[----:B-1---5:R-:W-:Y:S05]  /*adb0*/  WARPSYNC.COLLECTIVE R15, `(.L_x_258) ;  /* 0x000000000f0c7348 */ /* 0x022fea0003c00000 */
[----:B------:R-:W-:Y:S02]  /*adc0*/  ELECT P6, UR79, PT ;  /* 0x00000000004f782f */ /* 0x000fe400038c0000 */
[----:B------:R-:W-:Y:S01]  /*add0*/  MOV R14, UR79 ;  /* 0x0000004f000e7c02 */ /* 0x000fe20008000f00 */
[----:B-1---5:R-:W-:Y:S10]  /*ade0*/  ENDCOLLECTIVE ;  /* 0x000000000000791b */ /* 0x022ff40003800000 */
.L_x_258:
[----:B------:R-:W-:Y:S05]  /*adf0*/  BSYNC B0 ;  /* 0x0000000000007941 */ /* 0x000fea0003800000 */
.L_x_257:
[----:B------:R-:W-:Y:S05]  /*ae00*/  BRA `(.L_x_259) ;  /* 0xffffff8400647947 */ /* 0x000fea000383ffff */
.L_x_70:
[----:B-1----:R-:W-:-:S04]  /*ae10*/  MOV R2, UR6 ;  /* 0x0000000600027c02 */ /* 0x002fc80008000f00 */
[----:B------:R1:W2:Y:S03]  /*ae20*/  SYNCS.PHASECHK.TRANS64.TRYWAIT P0, [R2+URZ+0x8], R3 ;  /* 0x00000803020075a7 */ /* 0x0002a600080011ff */
[----:B--2---:R-:W-:Y:S05]  /*ae30*/  @!P0 NANOSLEEP.SYNCS 0x989680 ;  /* 0x009896800000895d */ /* 0x004fea0003900000 */
[----:B------:R-:W2:Y:S02]  /*ae40*/  @!P0 SYNCS.PHASECHK.TRANS64 P0, [R2+URZ+0x8], R3 ;  /* 0x00000803020085a7 */ /* 0x000ea400080010ff */
[----:B--2---:R-:W-:Y:S05]  /*ae50*/  @!P0 BRA `(.L_x_70) ;  /* 0xfffffffc00ec8947 */ /* 0x004fea000383ffff */
[----:B------:R-:W-:Y:S05]  /*ae60*/  BRA `(.L_x_69) ;  /* 0xffffff8400687947 */ /* 0x000fea000383ffff */
.L_x_71:
[----:B-1----:R1:W2:Y:S02]  /*ae70*/  SYNCS.PHASECHK.TRANS64.TRYWAIT P0, [R0+URZ+0xd0], R4 ;  /* 0x0000d004000075a7 */ /* 0x0022a400080011ff */
[----:B--2---:R-:W-:Y:S05]  /*ae80*/  @!P0 NANOSLEEP.SYNCS 0x989680 ;  /* 0x009896800000895d */ /* 0x004fea0003900000 */
[----:B------:R-:W2:Y:S02]  /*ae90*/  @!P0 SYNCS.PHASECHK.TRANS64 P0, [R0+URZ+0xd0], R4 ;  /* 0x0000d004000085a7 */ /* 0x000ea400080010ff */
[----:B--2---:R-:W-:Y:S05]  /*aea0*/  @!P0 BRA `(.L_x_71) ;  /* 0xfffffffc00f08947 */ /* 0x004fea000383ffff */
[----:B------:R-:W-:Y:S05]  /*aeb0*/  BRA `(.L_x_260) ;  /* 0xffffff8800547947 */ /* 0x000fea000383ffff */
.L_x_73:
[----:B------:R-:W-:-:S07]  /*aec0*/  MOV R0, UR9 ;  /* 0x0000000900007c02 */ /* 0x000fce0008000f00 */
.L_x_261:
[----:B-1----:R1:W2:Y:S02]  /*aed0*/  SYNCS.PHASECHK.TRANS64.TRYWAIT P0, [R0+URZ+0x110], R4 ;  /* 0x00011004000075a7 */ /* 0x0022a400080011ff */
[----:B--2---:R-:W-:Y:S05]  /*aee0*/  @!P0 NANOSLEEP.SYNCS 0x989680 ;  /* 0x009896800000895d */ /* 0x004fea0003900000 */
[----:B------:R-:W2:Y:S02]  /*aef0*/  @!P0 SYNCS.PHASECHK.TRANS64 P0, [R0+URZ+0x110], R4 ;  /* 0x00011004000085a7 */ /* 0x000ea400080010ff */
[----:B--2---:R-:W-:Y:S05]  /*af00*/  @!P0 BRA `(.L_x_261) ;  /* 0xfffffffc00f08947 */ /* 0x004fea000383ffff */
[----:B------:R-:W-:Y:S05]  /*af10*/  BRA `(.L_x_262) ;  /* 0xffffff8800a07947 */ /* 0x000fea000383ffff */
.L_x_76:
[----:B------:R-:W-:Y:S07]  /*af20*/  MOV R0, UR8 ;  /* 0x0000000800007c02 */ /* 0x000fee0008000f00 */
.L_x_263:
[----:B-1----:R1:W2:Y:S02]  /*af30*/  SYNCS.PHASECHK.TRANS64.TRYWAIT P0, [R0+URZ], R4 ;  /* 0x00000004000075a7 */ /* 0x0022a400080011ff */
[----:B--2---:R-:W-:Y:S05]  /*af40*/  @!P0 NANOSLEEP.SYNCS 0x989680 ;  /* 0x009896800000895d */ /* 0x004fea0003900000 */
[----:B------:R-:W2:Y:S02]  /*af50*/  @!P0 SYNCS.PHASECHK.TRANS64 P0, [R0+URZ], R4 ;  /* 0x00000004000085a7 */ /* 0x000ea400080010ff */
[----:B--2---:R-:W-:Y:S05]  /*af60*/  @!P0 BRA `(.L_x_263) ;  /* 0xfffffffc00f08947 */ /* 0x004fea000383ffff */
[----:B------:R-:W-:Y:S05]  /*af70*/  BRA `(.L_x_75) ;  /* 0xffffff8800b47947 */ /* 0x000fea000383ffff */
.L_x_80:
[----:B-1----:R-:W-:-:S07]  /*af80*/  MOV R0, UR8 ;  /* 0x0000000800007c02 */ /* 0x002fce0008000f00 */
.L_x_264:
[----:B-1----:R1:W2:Y:S02]  /*af90*/  SYNCS.PHASECHK.TRANS64.TRYWAIT P0, [R0+URZ], R2 ;  /* 0x00000002000075a7 */ /* 0x0022a400080011ff */
[----:B--2---:R-:W-:Y:S05]  /*afa0*/  @!P0 NANOSLEEP.SYNCS 0x989680 ;  /* 0x009896800000895d */ /* 0x004fea0003900000 */
[----:B------:R-:W2:Y:S02]  /*afb0*/  @!P0 SYNCS.PHASECHK.TRANS64 P0, [R0+URZ], R2 ;  /* 0x00000002000085a7 */ /* 0x000ea400080010ff */
[----:B--2---:R-:W-:Y:S05]  /*afc0*/  @!P0 BRA `(.L_x_264) ;  /* 0xfffffffc00f08947 */ /* 0x004fea000383ffff */
[----:B------:R-:W-:Y:S05]  /*afd0*/  BRA `(.L_x_265) ;  /* 0xffffff8c00a87947 */ /* 0x000fea000383ffff */
.L_x_81:
[----:B------:R-:W-:-:S07]  /*afe0*/  MOV R0, UR8 ;  /* 0x0000000800007c02 */ /* 0x000fce0008000f00 */
.L_x_266:
[----:B-1----:R1:W2:Y:S02]  /*aff0*/  SYNCS.PHASECHK.TRANS64.TRYWAIT P0, [R0+URZ], R3 ;  /* 0x00000003000075a7 */ /* 0x0022a400080011ff */
[----:B--2---:R-:W-:Y:S05]  /*b000*/  @!P0 NANOSLEEP.SYNCS 0x989680 ;  /* 0x009896800000895d */ /* 0x004fea0003900000 */
[----:B------:R-:W2:Y:S02]  /*b010*/  @!P0 SYNCS.PHASECHK.TRANS64 P0, [R0+URZ], R3 ;  /* 0x00000003000085a7 */ /* 0x000ea400080010ff */
[----:B--2---:R-:W-:Y:S05]  /*b020*/  @!P0 BRA `(.L_x_266) ;  /* 0xfffffffc00f08947 */ /* 0x004fea000383ffff */
[----:B------:R-:W-:Y:S05]  /*b030*/  BRA `(.L_x_267) ;  /* 0xffffff8c00b47947 */ /* 0x000fea000383ffff */
.L_x_82:
[----:B------:R-:W-:-:S07]  /*b040*/  MOV R0, UR8 ;  /* 0x0000000800007c02 */ /* 0x000fce0008000f00 */
.L_x_268:
[----:B-1----:R1:W2:Y:S02]  /*b050*/  SYNCS.PHASECHK.TRANS64.TRYWAIT P0, [R0+URZ], R3 ;  /* 0x00000003000075a7 */ /* 0x0022a400080011ff */
[----:B--2---:R-:W-:Y:S05]  /*b060*/  @!P0 NANOSLEEP.SYNCS 0x989680 ;  /* 0x009896800000895d */ /* 0x004fea0003900000 */
[----:B------:R-:W2:Y:S02]  /*b070*/  @!P0 SYNCS.PHASECHK.TRANS64 P0, [R0+URZ], R3 ;  /* 0x00000003000085a7 */ /* 0x000ea400080010ff */
[----:B--2---:R-:W-:Y:S05]  /*b080*/  @!P0 BRA `(.L_x_268) ;  /* 0xfffffffc00f08947 */ /* 0x004fea000383ffff */
[----:B------:R-:W-:Y:S05]  /*b090*/  BRA `(.L_x_269) ;  /* 0xffffff8c00c07947 */ /* 0x000fea000383ffff */
.L_x_85:
[----:B------:R-:W-:-:S07]  /*b0a0*/  MOV R0, UR7 ;  /* 0x0000000700007c02 */ /* 0x000fce0008000f00 */
.L_x_270:
[----:B-1----:R1:W2:Y:S02]  /*b0b0*/  SYNCS.PHASECHK.TRANS64.TRYWAIT P1, [R0+URZ+0x150], R2 ;  /* 0x00015002000075a7 */ /* 0x0022a400080211ff */
[----:B--2---:R-:W-:Y:S05]  /*b0c0*/  @!P1 NANOSLEEP.SYNCS 0x989680 ;  /* 0x009896800000995d */ /* 0x004fea0003900000 */
[----:B------:R-:W2:Y:S02]  /*b0d0*/  @!P1 SYNCS.PHASECHK.TRANS64 P1, [R0+URZ+0x150], R2 ;  /* 0x00015002000095a7 */ /* 0x000ea400080210ff */
[----:B--2---:R-:W-:Y:S05]  /*b0e0*/  @!P1 BRA `(.L_x_270) ;  /* 0xfffffffc00f09947 */ /* 0x004fea000383ffff */
[----:B------:R-:W-:Y:S05]  /*b0f0*/  BRA `(.L_x_271) ;  /* 0xffffff90000c7947 */ /* 0x000fea000383ffff */
.L_x_90:
[----:B--2---:R2:W4:Y:S02]  /*b100*/  SYNCS.PHASECHK.TRANS64.TRYWAIT P0, [R0+URZ+0xd0], R2 ;  /* 0x0000d002000075a7 */ /* 0x00452400080011ff */
[----:B----4-:R-:W-:Y:S05]  /*b110*/  @!P0 NANOSLEEP.SYNCS 0x989680 ;  /* 0x009896800000895d */ /* 0x010fea0003900000 */
[----:B------:R-:W4:Y:S02]  /*b120*/  @!P0 SYNCS.PHASECHK.TRANS64 P0, [R0+URZ+0xd0], R2 ;  /* 0x0000d002000085a7 */ /* 0x000f2400080010ff */
[----:B----4-:R-:W-:Y:S05]  /*b130*/  @!P0 BRA `(.L_x_90) ;  /* 0xfffffffc00f08947 */ /* 0x010fea000383ffff */
[----:B------:R-:W-:Y:S05]  /*b140*/  BRA `(.L_x_272) ;  /* 0xffffff9400207947 */ /* 0x000fea000383ffff */
.L_x_93:
[----:B------:R-:W-:Y:S07]  /*b150*/  MOV R0, UR7 ;  /* 0x0000000700007c02 */ /* 0x000fee0008000f00 */
.L_x_273:
[----:B--2---:R2:W4:Y:S02]  /*b160*/  SYNCS.PHASECHK.TRANS64.TRYWAIT P0, [R0+URZ+0xc8], R2 ;  /* 0x0000c802000075a7 */ /* 0x00452400080011ff */
[----:B----4-:R-:W-:Y:S05]  /*b170*/  @!P0 NANOSLEEP.SYNCS 0x989680 ;  /* 0x009896800000895d */ /* 0x010fea0003900000 */
[----:B------:R-:W4:Y:S02]  /*b180*/  @!P0 SYNCS.PHASECHK.TRANS64 P0, [R0+URZ+0xc8], R2 ;  /* 0x0000c802000085a7 */ /* 0x000f2400080010ff */
[----:B----4-:R-:W-:Y:S05]  /*b190*/  @!P0 BRA `(.L_x_273) ;  /* 0xfffffffc00f08947 */ /* 0x010fea000383ffff */
[----:B------:R-:W-:Y:S05]  /*b1a0*/  BRA `(.L_x_92) ;  /* 0xffffff9800007947 */ /* 0x000fea000383ffff */
.L_x_96:
[----:B------:R-:W-:Y:S07]  /*b1b0*/  MOV R0, UR7 ;  /* 0x0000000700007c02 */ /* 0x000fee0008000f00 */
.L_x_274:
[----:B-1----:R1:W2:Y:S02]  /*b1c0*/  SYNCS.PHASECHK.TRANS64.TRYWAIT P0, [R0+URZ+0xa0], R22 ;  /* 0x0000a016000075a7 */ /* 0x0022a400080011ff */
[----:B--2---:R-:W-:Y:S05]  /*b1d0*/  @!P0 NANOSLEEP.SYNCS 0x989680 ;  /* 0x009896800000895d */ /* 0x004fea0003900000 */
[----:B------:R-:W2:Y:S02]  /*b1e0*/  @!P0 SYNCS.PHASECHK.TRANS64 P0, [R0+URZ+0xa0], R22 ;  /* 0x0000a016000085a7 */ /* 0x000ea400080010ff */
[----:B--2---:R-:W-:Y:S05]  /*b1f0*/  @!P0 BRA `(.L_x_274) ;  /* 0xfffffffc00f08947 */ /* 0x004fea000383ffff */
[----:B------:R-:W-:Y:S05]  /*b200*/  BRA `(.L_x_275) ;  /* 0xffffff9800787947 */ /* 0x000fea000383ffff */
.L_x_97:
[----:B------:R-:W-:Y:S07]  /*b210*/  MOV R0, UR7 ;  /* 0x0000000700007c02 */ /* 0x000fee0008000f00 */
.L_x_276:
[----:B-1----:R1:W2:Y:S02]  /*b220*/  SYNCS.PHASECHK.TRANS64.TRYWAIT P0, [R0+URZ+0xa8], R22 ;  /* 0x0000a816000075a7 */ /* 0x0022a400080011ff */
[----:B--2---:R-:W-:Y:S05]  /*b230*/  @!P0 NANOSLEEP.SYNCS 0x989680 ;  /* 0x009896800000895d */ /* 0x004fea0003900000 */
[----:B------:R-:W2:Y:S02]  /*b240*/  @!P0 SYNCS.PHASECHK.TRANS64 P0, [R0+URZ+0xa8], R22 ;  /* 0x0000a816000085a7 */ /* 0x000ea400080010ff */
[----:B--2---:R-:W-:Y:S05]  /*b250*/  @!P0 BRA `(.L_x_276) ;  /* 0xfffffffc00f08947 */ /* 0x004fea000383ffff */
[----:B------:R-:W-:Y:S05]  /*b260*/  BRA `(.L_x_277) ;  /* 0xffffff9800d07947 */ /* 0x000fea000383ffff */
.L_x_98:
[----:B------:R-:W-:Y:S07]  /*b270*/  MOV R0, UR7 ;  /* 0x0000000700007c02 */ /* 0x000fee0008000f00 */
.L_x_278:
[----:B-1----:R1:W2:Y:S02]  /*b280*/  SYNCS.PHASECHK.TRANS64.TRYWAIT P0, [R0+URZ+0xb0], R22 ;  /* 0x0000b016000075a7 */ /* 0x0022a400080011ff */
[----:B--2---:R-:W-:Y:S05]  /*b290*/  @!P0 NANOSLEEP.SYNCS 0x989680 ;  /* 0x009896800000895d */ /* 0x004fea0003900000 */
[----:B------:R-:W2:Y:S02]  /*b2a0*/  @!P0 SYNCS.PHASECHK.TRANS64 P0, [R0+URZ+0xb0], R22 ;  /* 0x0000b016000085a7 */ /* 0x000ea400080010ff */
[----:B--2---:R-:W-:Y:S05]  /*b2b0*/  @!P0 BRA `(.L_x_278) ;  /* 0xfffffffc00f08947 */ /* 0x004fea000383ffff */
[----:B------:R-:W-:Y:S05]  /*b2c0*/  BRA `(.L_x_279) ;  /* 0xffffff9c002c7947 */ /* 0x000fea000383ffff */
.L_x_99:
[----:B------:R-:W-:Y:S07]  /*b2d0*/  MOV R0, UR7 ;  /* 0x0000000700007c02 */ /* 0x000fee0008000f00 */
.L_x_280:
[----:B-1----:R1:W2:Y:S02]  /*b2e0*/  SYNCS.PHASECHK.TRANS64.TRYWAIT P0, [R0+URZ+0xb8], R22 ;  /* 0x0000b816000075a7 */ /* 0x0022a400080011ff */
[----:B--2---:R-:W-:Y:S05]  /*b2f0*/  @!P0 NANOSLEEP.SYNCS 0x989680 ;  /* 0x009896800000895d */ /* 0x004fea0003900000 */
[----:B------:R-:W2:Y:S02]  /*b300*/  @!P0 SYNCS.PHASECHK.TRANS64 P0, [R0+URZ+0xb8], R22 ;  /* 0x0000b816000085a7 */ /* 0x000ea400080010ff */
[----:B--2---:R-:W-:Y:S05]  /*b310*/  @!P0 BRA `(.L_x_280) ;  /* 0xfffffffc00f08947 */ /* 0x004fea000383ffff */
[----:B------:R-:W-:Y:S05]  /*b320*/  BRA `(.L_x_281) ;  /* 0xffffff9c00cc7947 */ /* 0x000fea000383ffff */
.L_x_101:
[----:B------:R-:W-:-:S07]  /*b330*/  MOV R0, UR7 ;  /* 0x0000000700007c02 */ /* 0x000fce0008000f00 */
.L_x_282:
[----:B-1----:R1:W4:Y:S02]  /*b340*/  SYNCS.PHASECHK.TRANS64.TRYWAIT P0, [R0+URZ+0xa0], R2 ;  /* 0x0000a002000075a7 */ /* 0x00232400080011ff */
[----:B----4-:R-:W-:Y:S05]  /*b350*/  @!P0 NANOSLEEP.SYNCS 0x989680 ;  /* 0x009896800000895d */ /* 0x010fea0003900000 */
[----:B------:R-:W4:Y:S02]  /*b360*/  @!P0 SYNCS.PHASECHK.TRANS64 P0, [R0+URZ+0xa0], R2 ;  /* 0x0000a002000085a7 */ /* 0x000f2400080010ff */
[----:B----4-:R-:W-:Y:S05]  /*b370*/  @!P0 BRA `(.L_x_282) ;  /* 0xfffffffc00f08947 */ /* 0x010fea000383ffff */
[----:B------:R-:W-:Y:S05]  /*b380*/  BRA `(.L_x_283) ;  /* 0xffffffa000547947 */ /* 0x000fea000383ffff */
.L_x_102:
[----:B-1----:R-:W-:-:S07]  /*b390*/  MOV R0, UR7 ;  /* 0x0000000700007c02 */ /* 0x002fce0008000f00 */
.L_x_284:
[----:B-1----:R1:W4:Y:S02]  /*b3a0*/  SYNCS.PHASECHK.TRANS64.TRYWAIT P0, [R0+URZ+0xa8], R2 ;  /* 0x0000a802000075a7 */ /* 0x00232400080011ff */
[----:B----4-:R-:W-:Y:S05]  /*b3b0*/  @!P0 NANOSLEEP.SYNCS 0x989680 ;  /* 0x009896800000895d */ /* 0x010fea0003900000 */
[----:B------:R-:W4:Y:S02]  /*b3c0*/  @!P0 SYNCS.PHASECHK.TRANS64 P0, [R0+URZ+0xa8], R2 ;  /* 0x0000a802000085a7 */ /* 0x000f2400080010ff */
[----:B----4-:R-:W-:Y:S05]  /*b3d0*/  @!P0 BRA `(.L_x_284) ;  /* 0xfffffffc00f08947 */ /* 0x010fea000383ffff */
[----:B------:R-:W-:Y:S05]  /*b3e0*/  BRA `(.L_x_285) ;  /* 0xffffffa000447947 */ /* 0x000fea000383ffff */
.L_x_103:
[----:B-1----:R-:W-:-:S07]  /*b3f0*/  MOV R0, UR7 ;  /* 0x0000000700007c02 */ /* 0x002fce0008000f00 */
.L_x_286:
[----:B-1----:R1:W4:Y:S02]  /*b400*/  SYNCS.PHASECHK.TRANS64.TRYWAIT P0, [R0+URZ+0xb0], R2 ;  /* 0x0000b002000075a7 */ /* 0x00232400080011ff */
[----:B----4-:R-:W-:Y:S05]  /*b410*/  @!P0 NANOSLEEP.SYNCS 0x989680 ;  /* 0x009896800000895d */ /* 0x010fea0003900000 */
[----:B------:R-:W4:Y:S02]  /*b420*/  @!P0 SYNCS.PHASECHK.TRANS64 P0, [R0+URZ+0xb0], R2 ;  /* 0x0000b002000085a7 */ /* 0x000f2400080010ff */
[----:B----4-:R-:W-:Y:S05]  /*b430*/  @!P0 BRA `(.L_x_286) ;  /* 0xfffffffc00f08947 */ /* 0x010fea000383ffff */
[----:B------:R-:W-:Y:S05]  /*b440*/  BRA `(.L_x_287) ;  /* 0xffffffa000347947 */ /* 0x000fea000383ffff */
.L_x_105:
[----:B-1----:R1:W2:Y:S02]  /*b450*/  SYNCS.PHASECHK.TRANS64.TRYWAIT P0, [R0+URZ+0xd0], R2 ;  /* 0x0000d002000075a7 */ /* 0x0022a400080011ff */
[----:B--2---:R-:W-:Y:S05]  /*b460*/  @!P0 NANOSLEEP.SYNCS 0x989680 ;  /* 0x009896800000895d */ /* 0x004fea0003900000 */
[----:B------:R-:W2:Y:S02]  /*b470*/  @!P0 SYNCS.PHASECHK.TRANS64 P0, [R0+URZ+0xd0], R2 ;  /* 0x0000d002000085a7 */ /* 0x000ea400080010ff */
[----:B--2---:R-:W-:Y:S05]  /*b480*/  @!P0 BRA `(.L_x_105) ;  /* 0xfffffffc00f08947 */ /* 0x004fea000383ffff */
[----:B------:R-:W-:Y:S05]  /*b490*/  BRA `(.L_x_288) ;  /* 0xffffffa000e07947 */ /* 0x000fea000383ffff */
.L_x_119:
[----:B-1----:R1:W2:Y:S02]  /*b4a0*/  SYNCS.PHASECHK.TRANS64.TRYWAIT P0, [R2+URZ+0x80], R0 ;  /* 0x00008000020075a7 */ /* 0x0022a400080011ff */
[----:B--2---:R-:W-:Y:S05]  /*b4b0*/  @!P0 NANOSLEEP.SYNCS 0x989680 ;  /* 0x009896800000895d */ /* 0x004fea0003900000 */
[----:B------:R-:W2:Y:S02]  /*b4c0*/  @!P0 SYNCS.PHASECHK.TRANS64 P0, [R2+URZ+0x80], R0 ;  /* 0x00008000020085a7 */ /* 0x000ea400080010ff */
[----:B--2---:R-:W-:Y:S05]  /*b4d0*/  @!P0 BRA `(.L_x_119) ;  /* 0xfffffffc00f08947 */ /* 0x004fea000383ffff */
[----:B------:R-:W-:Y:S05]  /*b4e0*/  BRA `(.L_x_118) ;  /* 0xffffffb000407947 */ /* 0x000fea000383ffff */
.L_x_122:
[----:B------:R1:W1:Y:S02]  /*b4f0*/  SYNCS.PHASECHK.TRANS64.TRYWAIT P1, [R128+URZ+0xf0], R0 ;  /* 0x0000f000800075a7 */ /* 0x00026400080211ff */
[----:B-1----:R-:W-:Y:S05]  /*b500*/  @!P1 NANOSLEEP.SYNCS 0x989680 ;  /* 0x009896800000995d */ /* 0x002fea0003900000 */
[----:B------:R-:W1:Y:S02]  /*b510*/  @!P1 SYNCS.PHASECHK.TRANS64 P1, [R128+URZ+0xf0], R0 ;  /* 0x0000f000800095a7 */ /* 0x000e6400080210ff */
[----:B-1----:R-:W-:Y:S05]  /*b520*/  @!P1 BRA `(.L_x_122) ;  /* 0xfffffffc00f09947 */ /* 0x002fea000383ffff */
[----:B------:R-:W-:Y:S05]  /*b530*/  BRA `(.L_x_121) ;  /* 0xffffffb000907947 */ /* 0x000fea000383ffff */
        .weak           $__internal_0_$__cuda_sm10x_tcgen05_guardrail_trap_col_being_dealloced_not_returned_by_alloc
        .type           $__internal_0_$__cuda_sm10x_tcgen05_guardrail_trap_col_being_dealloced_not_returned_by_alloc,@function
        .size           $__internal_0_$__cuda_sm10x_tcgen05_guardrail_trap_col_being_dealloced_not_returned_by_alloc,($__internal_1_$__cuda_sm10x_tcgen05_guardrail_trap_phase_invalid_during_alloc - $__internal_0_$__cuda_sm10x_tcgen05_guardrail_trap_col_being_dealloced_not_returned_by_alloc)
$__internal_0_$__cuda_sm10x_tcgen05_guardrail_trap_col_being_dealloced_not_returned_by_alloc:
[----:B------:R-:W-:Y:S05]  /*b540*/  BPT.TRAP 0x1 ;  /* 0x000000040000795c */ /* 0x000fea0000300000 */
[----:B------:R-:W-:-:S04]  /*b550*/  HFMA2 R3, -RZ, RZ, 0, 0 ;  /* 0x00000000ff037431 */ /* 0x000fc800000001ff */
[----:B------:R-:W-:Y:S05]  /*b560*/  RET.REL.NODEC R2 `(_ZN7cutlass13device_kernelINS_4gemm6kernel13GemmUniversalIN4cute5tupleIJiiiiEEENS1_10collective13CollectiveMmaINS1_35MainloopSm100TmaUmmaWarpSpecializedILi8ELi2ELi4ENS5_IJNS4_1CILi2EEENSA_ILi1EEESC_EEEEENS5_IJNSA_ILi128EEENSA_ILi256EEENSA_ILi64EEEEEENS_10bfloat16_tENS5_IJlSC_lEEESJ_SK_NS4_8TiledMMAINS4_8MMA_AtomIJNS4_26SM100_MMA_F16BF16_2x1SM_SSISJ_SJ_fLi128ELi256ELNS4_4UMMA5MajorE0ELSP_0ELNSO_7ScaleInE0ELSQ_0EEEEEENS4_6LayoutINS5_IJSC_SC_SC_EEENS5_IJNSA_ILi0EEESV_SV_EEEEENS5_IJNS4_10UnderscoreESY_SY_EEEEENS4_18SM100_TMA_2SM_LOADENS4_14ComposedLayoutINS4_7SwizzleILi3ELi4ELi3EEENS4_18smem_ptr_flag_bitsILi16EEENST_INS5_IJNSA_ILi8EEESH_EEENS5_IJSH_SC_EEEEEEEvNS4_8identityES11_S1B_vS1C_EENS_8epilogue10collective18CollectiveEpilogueINS1E_23Sm100TmaWarpSpecializedILi4ELi2ELi32ELb1ELb0EEEJNS5_IJSH_SG_SH_EEENS5_IJNST_ISH_SC_EENST_INS5_IJNSA_ILi32EEESB_EEENS5_IJSC_SF_EEEEEEEESJ_SK_SJ_SK_NS1E_6fusion15FusionCallbacksIS1I_NS1Q_13LinCombEltActINS1E_6thread7SigmoidESJ_fSJ_fLNS_15FloatRoundStyleE2EEES1J_S1P_JEEENS4_5SM1004TMEM4LOAD26SM100_TMEM_LOAD_32dp32b32xENS4_13SM90_TMA_LOADENS12_INS13_ILi2ELi4ELi3EEES16_NST_INS5_IJS17_S1L_EEENS5_IJS1L_SC_EEEEEEENS4_39AutoVectorizingCopyWithAssumedAlignmentILi128EEENS4_14SM90_TMA_STOREES27_S29_S29_EEEvvEEEEvNT_6ParamsE) ;  /* 0xffffff4802a47950 */ /* 0x000fea0003c3ffff */
        .weak           $__internal_1_$__cuda_sm10x_tcgen05_guardrail_trap_phase_invalid_during_alloc
        .type           $__internal_1_$__cuda_sm10x_tcgen05_guardrail_trap_phase_invalid_during_alloc,@function
        .size           $__internal_1_$__cuda_sm10x_tcgen05_guardrail_trap_phase_invalid_during_alloc,($__internal_2_$__cuda_sm10x_tcgen05_guardrail_trap_unallocated_columns_being_dealloced - $__internal_1_$__cuda_sm10x_tcgen05_guardrail_trap_phase_invalid_during_alloc)
$__internal_1_$__cuda_sm10x_tcgen05_guardrail_trap_phase_invalid_during_alloc:
[----:B------:R-:W-:Y:S05]  /*b570*/  BPT.TRAP 0x1 ;  /* 0x000000040000795c */ /* 0x000fea0000300000 */
[----:B------:R-:W-:-:S04]  /*b580*/  MOV R3, 0x0 ;  /* 0x0000000000037802 */ /* 0x000fc80000000f00 */
[----:B------:R-:W-:Y:S05]  /*b590*/  RET.REL.NODEC R2 `(_ZN7cutlass13device_kernelINS_4gemm6kernel13GemmUniversalIN4cute5tupleIJiiiiEEENS1_10collective13CollectiveMmaINS1_35MainloopSm100TmaUmmaWarpSpecializedILi8ELi2ELi4ENS5_IJNS4_1CILi2EEENSA_ILi1EEESC_EEEEENS5_IJNSA_ILi128EEENSA_ILi256EEENSA_ILi64EEEEEENS_10bfloat16_tENS5_IJlSC_lEEESJ_SK_NS4_8TiledMMAINS4_8MMA_AtomIJNS4_26SM100_MMA_F16BF16_2x1SM_SSISJ_SJ_fLi128ELi256ELNS4_4UMMA5MajorE0ELSP_0ELNSO_7ScaleInE0ELSQ_0EEEEEENS4_6LayoutINS5_IJSC_SC_SC_EEENS5_IJNSA_ILi0EEESV_SV_EEEEENS5_IJNS4_10UnderscoreESY_SY_EEEEENS4_18SM100_TMA_2SM_LOADENS4_14ComposedLayoutINS4_7SwizzleILi3ELi4ELi3EEENS4_18smem_ptr_flag_bitsILi16EEENST_INS5_IJNSA_ILi8EEESH_EEENS5_IJSH_SC_EEEEEEEvNS4_8identityES11_S1B_vS1C_EENS_8epilogue10collective18CollectiveEpilogueINS1E_23Sm100TmaWarpSpecializedILi4ELi2ELi32ELb1ELb0EEEJNS5_IJSH_SG_SH_EEENS5_IJNST_ISH_SC_EENST_INS5_IJNSA_ILi32EEESB_EEENS5_IJSC_SF_EEEEEEEESJ_SK_SJ_SK_NS1E_6fusion15FusionCallbacksIS1I_NS1Q_13LinCombEltActINS1E_6thread7SigmoidESJ_fSJ_fLNS_15FloatRoundStyleE2EEES1J_S1P_JEEENS4_5SM1004TMEM4LOAD26SM100_TMEM_LOAD_32dp32b32xENS4_13SM90_TMA_LOADENS12_INS13_ILi2ELi4ELi3EEES16_NST_INS5_IJS17_S1L_EEENS5_IJS1L_SC_EEEEEEENS4_39AutoVectorizingCopyWithAssumedAlignmentILi128EEENS4_14SM90_TMA_STOREES27_S29_S29_EEEvvEEEEvNT_6ParamsE) ;  /* 0xffffff4802987950 */ /* 0x000fea0003c3ffff */
        .weak           $__internal_2_$__cuda_sm10x_tcgen05_guardrail_trap_unallocated_columns_being_dealloced
        .type           $__internal_2_$__cuda_sm10x_tcgen05_guardrail_trap_unallocated_columns_being_dealloced,@function
        .size           $__internal_2_$__cuda_sm10x_tcgen05_guardrail_trap_unallocated_columns_being_dealloced,($__internal_3_$__cuda_sm20_rcp_rn_f32_slowpath - $__internal_2_$__cuda_sm10x_tcgen05_guardrail_trap_unallocated_columns_being_dealloced)
$__internal_2_$__cuda_sm10x_tcgen05_guardrail_trap_unallocated_columns_being_dealloced:
[----:B------:R-:W-:Y:S05]  /*b5a0*/  BPT.TRAP 0x1 ;  /* 0x000000040000795c */ /* 0x000fea0000300000 */
[----:B------:R-:W-:-:S04]  /*b5b0*/  HFMA2 R3, -RZ, RZ, 0, 0 ;  /* 0x00000000ff037431 */ /* 0x000fc800000001ff */
[----:B------:R-:W-:Y:S05]  /*b5c0*/  RET.REL.NODEC R2 `(_ZN7cutlass13device_kernelINS_4gemm6kernel13GemmUniversalIN4cute5tupleIJiiiiEEENS1_10collective13CollectiveMmaINS1_35MainloopSm100TmaUmmaWarpSpecializedILi8ELi2ELi4ENS5_IJNS4_1CILi2EEENSA_ILi1EEESC_EEEEENS5_IJNSA_ILi128EEENSA_ILi256EEENSA_ILi64EEEEEENS_10bfloat16_tENS5_IJlSC_lEEESJ_SK_NS4_8TiledMMAINS4_8MMA_AtomIJNS4_26SM100_MMA_F16BF16_2x1SM_SSISJ_SJ_fLi128ELi256ELNS4_4UMMA5MajorE0ELSP_0ELNSO_7ScaleInE0ELSQ_0EEEEEENS4_6LayoutINS5_IJSC_SC_SC_EEENS5_IJNSA_ILi0EEESV_SV_EEEEENS5_IJNS4_10UnderscoreESY_SY_EEEEENS4_18SM100_TMA_2SM_LOADENS4_14ComposedLayoutINS4_7SwizzleILi3ELi4ELi3EEENS4_18smem_ptr_flag_bitsILi16EEENST_INS5_IJNSA_ILi8EEESH_EEENS5_IJSH_SC_EEEEEEEvNS4_8identityES11_S1B_vS1C_EENS_8epilogue10collective18CollectiveEpilogueINS1E_23Sm100TmaWarpSpecializedILi4ELi2ELi32ELb1ELb0EEEJNS5_IJSH_SG_SH_EEENS5_IJNST_ISH_SC_EENST_INS5_IJNSA_ILi32EEESB_EEENS5_IJSC_SF_EEEEEEEESJ_SK_SJ_SK_NS1E_6fusion15FusionCallbacksIS1I_NS1Q_13LinCombEltActINS1E_6thread7SigmoidESJ_fSJ_fLNS_15FloatRoundStyleE2EEES1J_S1P_JEEENS4_5SM1004TMEM4LOAD26SM100_TMEM_LOAD_32dp32b32xENS4_13SM90_TMA_LOADENS12_INS13_ILi2ELi4ELi3EEES16_NST_INS5_IJS17_S1L_EEENS5_IJS1L_SC_EEEEEEENS4_39AutoVectorizingCopyWithAssumedAlignmentILi128EEENS4_14SM90_TMA_STOREES27_S29_S29_EEEvvEEEEvNT_6ParamsE) ;  /* 0xffffff48028c7950 */ /* 0x000fea0003c3ffff */
        .weak           $__internal_3_$__cuda_sm20_rcp_rn_f32_slowpath
        .type           $__internal_3_$__cuda_sm20_rcp_rn_f32_slowpath,@function
        .size           $__internal_3_$__cuda_sm20_rcp_rn_f32_slowpath,(.L_x_294 - $__internal_3_$__cuda_sm20_rcp_rn_f32_slowpath)
$__internal_3_$__cuda_sm20_rcp_rn_f32_slowpath:
[----:B------:R-:W-:Y:S01]  /*b5d0*/  IMAD.SHL.U32 R54, R57, 0x2, RZ ;  /* 0x0000000239367824 */ /* 0x000fe200078e00ff */
[----:B------:R-:W-:Y:S04]  /*b5e0*/  BSSY.RECONVERGENT B0, `(.L_x_289) ;  /* 0x0000030000007945 */ /* 0x000fe80003800200 */
[----:B------:R-:W-:-:S04]  /*b5f0*/  SHF.R.U32.HI R54, RZ, 0x18, R54 ;  /* 0x00000018ff367819 */ /* 0x000fc80000011636 */
[----:B------:R-:W-:-:S13]  /*b600*/  ISETP.NE.U32.AND P0, PT, R54, RZ, PT ;  /* 0x000000ff3600720c */ /* 0x000fda0003f05070 */
[----:B------:R-:W-:Y:S05]  /*b610*/  @P0 BRA `(.L_x_290) ;  /* 0x0000000000280947 */ /* 0x000fea0003800000 */
[----:B------:R-:W-:-:S04]  /*b620*/  SHF.L.U32 R32, R57, 0x1, RZ ;  /* 0x0000000139207819 */ /* 0x000fc800000006ff */
[----:B------:R-:W-:-:S13]  /*b630*/  ISETP.NE.AND P0, PT, R32, RZ, PT ;  /* 0x000000ff2000720c */ /* 0x000fda0003f05270 */
[----:B------:R-:W-:Y:S01]  /*b640*/  @P0 FFMA R54, R57, 1.84467440737095516160e+19, RZ ;  /* 0x5f80000039360823 */ /* 0x000fe200000000ff */
[----:B------:R-:W-:Y:S08]  /*b650*/  @!P0 MUFU.RCP R55, R57 ;  /* 0x0000003900378308 */ /* 0x000ff00000001000 */
[----:B------:R-:W1:Y:S02]  /*b660*/  @P0 MUFU.RCP R32, R54 ;  /* 0x0000003600200308 */ /* 0x000e640000001000 */
[----:B-1----:R-:W-:-:S04]  /*b670*/  @P0 FFMA R54, R54, R32, -1 ;  /* 0xbf80000036360423 */ /* 0x002fc80000000020 */
[----:B------:R-:W-:-:S04]  /*b680*/  @P0 FADD.FTZ R54, -R54, -RZ ;  /* 0x800000ff36360221 */ /* 0x000fc80000010100 */
[----:B------:R-:W-:-:S04]  /*b690*/  @P0 FFMA R54, R32, R54, R32 ;  /* 0x0000003620360223 */ /* 0x000fc80000000020 */
[----:B------:R-:W-:Y:S01]  /*b6a0*/  @P0 FFMA R55, R54, 1.84467440737095516160e+19, RZ ;  /* 0x5f80000036370823 */ /* 0x000fe200000000ff */
[----:B------:R-:W-:Y:S05]  /*b6b0*/  BRA `(.L_x_291) ;  /* 0x0000000000887947 */ /* 0x000fea0003800000 */
.L_x_290:
[----:B------:R-:W-:-:S04]  /*b6c0*/  IADD3 R32, PT, PT, R54, -0xfd, RZ ;  /* 0xffffff0336207810 */ /* 0x000fc80007ffe0ff */
[----:B------:R-:W-:-:S13]  /*b6d0*/  ISETP.GT.U32.AND P0, PT, R32, 0x1, PT ;  /* 0x000000012000780c */ /* 0x000fda0003f04070 */
[----:B------:R-:W-:Y:S05]  /*b6e0*/  @P0 BRA `(.L_x_292) ;  /* 0x0000000000780947 */ /* 0x000fea0003800000 */
[----:B------:R-:W-:Y:S01]  /*b6f0*/  LOP3.LUT R58, R57, 0x7fffff, RZ, 0xc0, !PT ;  /* 0x007fffff393a7812 */ /* 0x000fe200078ec0ff */
[----:B------:R-:W-:Y:S02]  /*b700*/  IMAD.MOV.U32 R55, RZ, RZ, 0x3 ;  /* 0x00000003ff377424 */ /* 0x000fe400078e00ff */
[----:B------:R-:W-:Y:S01]  /*b710*/  VIADD R54, R54, 0xffffff04 ;  /* 0xffffff0436367836 */ /* 0x000fe20000000000 */
[----:B------:R-:W-:Y:S02]  /*b720*/  LOP3.LUT R58, R58, 0x3f800000, RZ, 0xfc, !PT ;  /* 0x3f8000003a3a7812 */ /* 0x000fe400078efcff */
[----:B------:R-:W-:Y:S02]  /*b730*/  SHF.L.U32 R55, R55, R32, RZ ;  /* 0x0000002037377219 */ /* 0x000fe400000006ff */
[----:B------:R-:W1:Y:S02]  /*b740*/  MUFU.RCP R59, R58 ;  /* 0x0000003a003b7308 */ /* 0x000e640000001000 */
[----:B-1----:R-:W-:-:S04]  /*b750*/  FFMA R58, R58, R59, -1 ;  /* 0xbf8000003a3a7423 */ /* 0x002fc8000000003b */
[----:B------:R-:W-:-:S04]  /*b760*/  FADD.FTZ R58, -R58, -RZ ;  /* 0x800000ff3a3a7221 */ /* 0x000fc80000010100 */
[CCC-:B------:R-:W-:Y:S01]  /*b770*/  FFMA.RM R60, R59.reuse, R58.reuse, R59.reuse ;  /* 0x0000003a3b3c7223 */ /* 0x1c0fe2000000403b */
[----:B------:R-:W-:-:S04]  /*b780*/  FFMA.RP R58, R59, R58, R59 ;  /* 0x0000003a3b3a7223 */ /* 0x000fc8000000803b */
[C---:B------:R-:W-:Y:S02]  /*b790*/  LOP3.LUT R59, R60.reuse, 0x7fffff, RZ, 0xc0, !PT ;  /* 0x007fffff3c3b7812 */ /* 0x040fe400078ec0ff */
[----:B------:R-:W-:Y:S02]  /*b7a0*/  FSETP.NEU.FTZ.AND P0, PT, R60, R58, PT ;  /* 0x0000003a3c00720b */ /* 0x000fe40003f1d000 */
[----:B------:R-:W-:Y:S02]  /*b7b0*/  LOP3.LUT R59, R59, 0x800000, RZ, 0xfc, !PT ;  /* 0x008000003b3b7812 */ /* 0x000fe400078efcff */
[----:B------:R-:W-:Y:S02]  /*b7c0*/  SEL R58, RZ, 0xffffffff, !P0 ;  /* 0xffffffffff3a7807 */ /* 0x000fe40004000000 */
[----:B------:R-:W-:Y:S02]  /*b7d0*/  LOP3.LUT R55, R55, R59, RZ, 0xc0, !PT ;  /* 0x0000003b37377212 */ /* 0x000fe400078ec0ff */
[----:B------:R-:W-:Y:S01]  /*b7e0*/  SHF.R.U32.HI R54, RZ, R54, R59 ;  /* 0x00000036ff367219 */ /* 0x000fe2000001163b */
[----:B------:R-:W-:Y:S01]  /*b7f0*/  IMAD.MOV R58, RZ, RZ, -R58 ;  /* 0x000000ffff3a7224 */ /* 0x000fe200078e0a3a */
[----:B------:R-:W-:-:S04]  /*b800*/  SHF.R.U32.HI R55, RZ, R32, R55 ;  /* 0x00000020ff377219 */ /* 0x000fc80000011637 */
[----:B------:R-:W-:Y:S02]  /*b810*/  LOP3.LUT P1, RZ, R58, R32, R59, 0xf8, !PT ;  /* 0x000000203aff7212 */ /* 0x000fe4000782f83b */
[C---:B------:R-:W-:Y:S02]  /*b820*/  LOP3.LUT P2, RZ, R55.reuse, 0x1, RZ, 0xc0, !PT ;  /* 0x0000000137ff7812 */ /* 0x040fe4000784c0ff */
[----:B------:R-:W-:-:S04]  /*b830*/  LOP3.LUT P0, RZ, R55, 0x2, RZ, 0xc0, !PT ;  /* 0x0000000237ff7812 */ /* 0x000fc8000780c0ff */
[----:B------:R-:W-:-:S04]  /*b840*/  PLOP3.LUT P0, PT, P2, P1, P0, 0xe0, 0x0 ;  /* 0x000000000000781c */ /* 0x000fc80001703c00 */
[----:B------:R-:W-:Y:S02]  /*b850*/  SEL R32, RZ, 0x1, !P0 ;  /* 0x00000001ff207807 */ /* 0x000fe40004000000 */
[----:B------:R-:W-:-:S03]  /*b860*/  LOP3.LUT P0, RZ, R57, 0x7fffff, RZ, 0xc0, !PT ;  /* 0x007fffff39ff7812 */ /* 0x000fc6000780c0ff */
[----:B------:R-:W-:-:S05]  /*b870*/  IMAD.MOV R32, RZ, RZ, -R32 ;  /* 0x000000ffff207224 */ /* 0x000fca00078e0a20 */
[----:B------:R-:W-:-:S13]  /*b880*/  ISETP.GE.AND P1, PT, R32, RZ, PT ;  /* 0x000000ff2000720c */ /* 0x000fda0003f26270 */
[----:B------:R-:W-:-:S04]  /*b890*/  @!P1 VIADD R54, R54, 0x1 ;  /* 0x0000000136369836 */ /* 0x000fc80000000000 */
[----:B------:R-:W-:-:S05]  /*b8a0*/  @!P0 IMAD.SHL.U32 R54, R54, 0x2, RZ ;  /* 0x0000000236368824 */ /* 0x000fca00078e00ff */
[----:B------:R-:W-:Y:S01]  /*b8b0*/  LOP3.LUT R55, R54, 0x80000000, R57, 0xf8, !PT ;  /* 0x8000000036377812 */ /* 0x000fe200078ef839 */
[----:B------:R-:W-:Y:S05]  /*b8c0*/  BRA `(.L_x_291) ;  /* 0x0000000000047947 */ /* 0x000fea0003800000 */
.L_x_292:
[----:B------:R1:W2:Y:S02]  /*b8d0*/  MUFU.RCP R55, R57 ;  /* 0x0000003900377308 */ /* 0x0002a40000001000 */
.L_x_291:
[----:B------:R-:W-:Y:S05]  /*b8e0*/  BSYNC.RECONVERGENT B0 ;  /* 0x0000000000007941 */ /* 0x000fea0003800200 */
.L_x_289:
[----:B-1----:R-:W-:Y:S01]  /*b8f0*/  HFMA2 R57, -RZ, RZ, 0, 0 ;  /* 0x00000000ff397431 */ /* 0x002fe200000001ff */
[----:B--2---:R-:W-:-:S03]  /*b900*/  MOV R32, R55 ;  /* 0x0000003700207202 */ /* 0x004fc60000000f00 */
[----:B------:R-:W-:Y:S05]  /*b910*/  RET.REL.NODEC R56 `(_ZN7cutlass13device_kernelINS_4gemm6kernel13GemmUniversalIN4cute5tupleIJiiiiEEENS1_10collective13CollectiveMmaINS1_35MainloopSm100TmaUmmaWarpSpecializedILi8ELi2ELi4ENS5_IJNS4_1CILi2EEENSA_ILi1EEESC_EEEEENS5_IJNSA_ILi128EEENSA_ILi256EEENSA_ILi64EEEEEENS_10bfloat16_tENS5_IJlSC_lEEESJ_SK_NS4_8TiledMMAINS4_8MMA_AtomIJNS4_26SM100_MMA_F16BF16_2x1SM_SSISJ_SJ_fLi128ELi256ELNS4_4UMMA5MajorE0ELSP_0ELNSO_7ScaleInE0ELSQ_0EEEEEENS4_6LayoutINS5_IJSC_SC_SC_EEENS5_IJNSA_ILi0EEESV_SV_EEEEENS5_IJNS4_10UnderscoreESY_SY_EEEEENS4_18SM100_TMA_2SM_LOADENS4_14ComposedLayoutINS4_7SwizzleILi3ELi4ELi3EEENS4_18smem_ptr_flag_bitsILi16EEENST_INS5_IJNSA_ILi8EEESH_EEENS5_IJSH_SC_EEEEEEEvNS4_8identityES11_S1B_vS1C_EENS_8epilogue10collective18CollectiveEpilogueINS1E_23Sm100TmaWarpSpecializedILi4ELi2ELi32ELb1ELb0EEEJNS5_IJSH_SG_SH_EEENS5_IJNST_ISH_SC_EENST_INS5_IJNSA_ILi32EEESB_EEENS5_IJSC_SF_EEEEEEEESJ_SK_SJ_SK_NS1E_6fusion15FusionCallbacksIS1I_NS1Q_13LinCombEltActINS1E_6thread7SigmoidESJ_fSJ_fLNS_15FloatRoundStyleE2EEES1J_S1P_JEEENS4_5SM1004TMEM4LOAD26SM100_TMEM_LOAD_32dp32b32xENS4_13SM90_TMA_LOADENS12_INS13_ILi2ELi4ELi3EEES16_NST_INS5_IJS17_S1L_EEENS5_IJS1L_SC_EEEEEEENS4_39AutoVectorizingCopyWithAssumedAlignmentILi128EEENS4_14SM90_TMA_STOREES27_S29_S29_EEEvvEEEEvNT_6ParamsE) ;  /* 0xffffff4438b87950 */ /* 0x000fea0003c3ffff */
.L_x_293:
[----:B------:R-:W-:-:S00]  /*b920*/  BRA `(.L_x_293) ;  /* 0xfffffffc00fc7947 */ /* 0x000fc0000383ffff */
[----:B------:R-:W-:-:S00]  /*b930*/  NOP ;  /* 0x0000000000007918 */ /* 0x000fc00000000000 */
        /* <DEDUP_REMOVED lines=12> */
.L_x_294:


//--------------------- .nv.global.init           --------------------------
	.section	.nv.global.init,"aw",@progbits
.nv.global.init:
	.type		$str$27,@object
	.size		$str$27,($str$28 - $str$27)
$str$27:
        /*0000*/ 	.byte	0x28, 0x61, 0x64, 0x64, 0x72, 0x65, 0x73, 0x73, 0x20, 0x26, 0x20, 0x6d, 0x61, 0x73, 0x6b, 0x29
        /*0010*/ 	.byte	0x20, 0x3d, 0x3d, 0x20, 0x30, 0x00
	.type		$str$28,@object
	.size		$str$28,($str$26 - $str$28)
$str$28:
        /*0016*/ 	.byte	0x2f, 0x74, 0x6d, 0x70, 0x2f, 0x63, 0x75, 0x74, 0x6c, 0x61, 0x73, 0x73, 0x5f, 0x73, 0x77, 0x65
        /*0026*/ 	.byte	0x65, 0x70, 0x5f, 0x73, 0x72, 0x63, 0x2f, 0x69, 0x6e, 0x63, 0x6c, 0x75, 0x64, 0x65, 0x2f, 0x63
        /*0036*/ 	.byte	0x75, 0x74, 0x65, 0x2f, 0x70, 0x6f, 0x69, 0x6e, 0x74, 0x65, 0x72, 0x5f, 0x66, 0x6c, 0x61, 0x67
        /*0046*/ 	.byte	0x67, 0x65, 0x64, 0x2e, 0x68, 0x70, 0x70, 0x00
	.type		$str$26,@object
	.size		$str$26,($str$25 - $str$26)
$str$26:
        /*004e*/ 	.byte	0x2f, 0x74, 0x6d, 0x70, 0x2f, 0x63, 0x75, 0x74, 0x6c, 0x61, 0x73, 0x73, 0x5f, 0x73, 0x77, 0x65
        /*005e*/ 	.byte	0x65, 0x70, 0x5f, 0x73, 0x72, 0x63, 0x2f, 0x69, 0x6e, 0x63, 0x6c, 0x75, 0x64, 0x65, 0x2f, 0x63
        /*006e*/ 	.byte	0x75, 0x74, 0x65, 0x2f, 0x61, 0x74, 0x6f, 0x6d, 0x2f, 0x63, 0x6f, 0x70, 0x79, 0x5f, 0x74, 0x72
        /*007e*/ 	.byte	0x61, 0x69, 0x74, 0x73, 0x5f, 0x73, 0x6d, 0x31, 0x30, 0x30, 0x2e, 0x68, 0x70, 0x70, 0x00
	.type		$str$25,@object
	.size		$str$25,(__unnamed_1 - $str$25)
$str$25:
        /*008d*/ 	.byte	0x28, 0x28, 0x75, 0x69, 0x6e, 0x74, 0x33, 0x32, 0x5f, 0x74, 0x28, 0x74, 0x68, 0x72, 0x65, 0x61
        /*009d*/ 	.byte	0x64, 0x49, 0x64, 0x78, 0x2e, 0x78, 0x29, 0x20, 0x2f, 0x20, 0x33, 0x32, 0x29, 0x20, 0x25, 0x20
        /*00ad*/ 	.byte	0x34, 0x29, 0x20, 0x3d, 0x3d, 0x20, 0x28, 0x28, 0x28, 0x74, 0x6d, 0x65, 0x6d, 0x5f, 0x61, 0x64
        /*00bd*/ 	.byte	0x64, 0x72, 0x20, 0x3e, 0x3e, 0x20, 0x31, 0x36, 0x29, 0x20, 0x2f, 0x20, 0x33, 0x32, 0x29, 0x20
        /*00cd*/ 	.byte	0x25, 0x20, 0x34, 0x29, 0x00
	.type		__unnamed_1,@object
	.size		__unnamed_1,(__unnamed_2 - __unnamed_1)
__unnamed_1:
        /*00d2*/ 	.byte	0x61, 0x75, 0x74, 0x6f, 0x20, 0x63, 0x75, 0x74, 0x65, 0x3a, 0x3a, 0x61, 0x73, 0x5f, 0x70, 0x6f
        /* <DEDUP_REMOVED lines=24> */
        /*0262*/ 	.byte	0x43, 0x3c, 0x34, 0x30, 0x39, 0x36, 0x3e, 0x3e, 0x3e, 0x3e, 0x5d, 0x00
	.type		__unnamed_2,@object
	.size		__unnamed_2,(.L_2 - __unnamed_2)
__unnamed_2:
        /* <DEDUP_REMOVED lines=42> */
        /*050e*/ 	.byte	0x3e, 0x3e, 0x5d, 0x00
.L_2:


//--------------------- .nv.shared._ZN7cutlass13device_kernelINS_4gemm6kernel13GemmUniversalIN4cute5tupleIJiiiiEEENS1_10collective13CollectiveMmaINS1_35MainloopSm100TmaUmmaWarpSpecializedILi8ELi2ELi4ENS5_IJNS4_1CILi2EEENSA_ILi1EEESC_EEEEENS5_IJNSA_ILi128EEENSA_ILi256EEENSA_ILi64EEEEEENS_10bfloat16_tENS5_IJlSC_lEEESJ_SK_NS4_8TiledMMAINS4_8MMA_AtomIJNS4_26SM100_MMA_F16BF16_2x1SM_SSISJ_SJ_fLi128ELi256ELNS4_4UMMA5MajorE0ELSP_0ELNSO_7ScaleInE0ELSQ_0EEEEEENS4_6LayoutINS5_IJSC_SC_SC_EEENS5_IJNSA_ILi0EEESV_SV_EEEEENS5_IJNS4_10UnderscoreESY_SY_EEEEENS4_18SM100_TMA_2SM_LOADENS4_14ComposedLayoutINS4_7SwizzleILi3ELi4ELi3EEENS4_18smem_ptr_flag_bitsILi16EEENST_INS5_IJNSA_ILi8EEESH_EEENS5_IJSH_SC_EEEEEEEvNS4_8identityES11_S1B_vS1C_EENS_8epilogue10collective18CollectiveEpilogueINS1E_23Sm100TmaWarpSpecializedILi4ELi2ELi32ELb1ELb0EEEJNS5_IJSH_SG_SH_EEENS5_IJNST_ISH_SC_EENST_INS5_IJNSA_ILi32EEESB_EEENS5_IJSC_SF_EEEEEEEESJ_SK_SJ_SK_NS1E_6fusion15FusionCallbacksIS1I_NS1Q_13LinCombEltActINS1E_6thread7SigmoidESJ_fSJ_fLNS_15FloatRoundStyleE2EEES1J_S1P_JEEENS4_5SM1004TMEM4LOAD26SM100_TMEM_LOAD_32dp32b32xENS4_13SM90_TMA_LOADENS12_INS13_ILi2ELi4ELi3EEES16_NST_INS5_IJS17_S1L_EEENS5_IJS1L_SC_EEEEEEENS4_39AutoVectorizingCopyWithAssumedAlignmentILi128EEENS4_14SM90_TMA_STOREES27_S29_S29_EEEvvEEEEvNT_6ParamsE --------------------------
	.section	.nv.shared._ZN7cutlass13device_kernelINS_4gemm6kernel13GemmUniversalIN4cute5tupleIJiiiiEEENS1_10collective13CollectiveMmaINS1_35MainloopSm100TmaUmmaWarpSpecializedILi8ELi2ELi4ENS5_IJNS4_1CILi2EEENSA_ILi1EEESC_EEEEENS5_IJNSA_ILi128EEENSA_ILi256EEENSA_ILi64EEEEEENS_10bfloat16_tENS5_IJlSC_lEEESJ_SK_NS4_8TiledMMAINS4_8MMA_AtomIJNS4_26SM100_MMA_F16BF16_2x1SM_SSISJ_SJ_fLi128ELi256ELNS4_4UMMA5MajorE0ELSP_0ELNSO_7ScaleInE0ELSQ_0EEEEEENS4_6LayoutINS5_IJSC_SC_SC_EEENS5_IJNSA_ILi0EEESV_SV_EEEEENS5_IJNS4_10UnderscoreESY_SY_EEEEENS4_18SM100_TMA_2SM_LOADENS4_14ComposedLayoutINS4_7SwizzleILi3ELi4ELi3EEENS4_18smem_ptr_flag_bitsILi16EEENST_INS5_IJNSA_ILi8EEESH_EEENS5_IJSH_SC_EEEEEEEvNS4_8identityES11_S1B_vS1C_EENS_8epilogue10collective18CollectiveEpilogueINS1E_23Sm100TmaWarpSpecializedILi4ELi2ELi32ELb1ELb0EEEJNS5_IJSH_SG_SH_EEENS5_IJNST_ISH_SC_EENST_INS5_IJNSA_ILi32EEESB_EEENS5_IJSC_SF_EEEEEEEESJ_SK_SJ_SK_NS1E_6fusion15FusionCallbacksIS1I_NS1Q_13LinCombEltActINS1E_6thread7SigmoidESJ_fSJ_fLNS_15FloatRoundStyleE2EEES1J_S1P_JEEENS4_5SM1004TMEM4LOAD26SM100_TMEM_LOAD_32dp32b32xENS4_13SM90_TMA_LOADENS12_INS13_ILi2ELi4ELi3EEES16_NST_INS5_IJS17_S1L_EEENS5_IJS1L_SC_EEEEEEENS4_39AutoVectorizingCopyWithAssumedAlignmentILi128EEENS4_14SM90_TMA_STOREES27_S29_S29_EEEvvEEEEvNT_6ParamsE,"aw",@nobits
	.sectionflags	@""
	.align	16
	.zero		1024


//--------------------- .nv.shared.reserved.0     --------------------------
	.section	.nv.shared.reserved.0,"aw",@nobits
	.weak		__nv_reservedSMEM_offset_0_alias
	.size		__nv_reservedSMEM_offset_0_alias, 0, 64
	.other		__nv_reservedSMEM_offset_0_alias,@"STO_CUDA_RESERVED_SHARED STV_DEFAULT"
__nv_reservedSMEM_offset_0_alias:
	.zero		0
.nv.shared.reserved.0:
	.zero		64
	.weak		__nv_reservedSMEM_tcgen05_partition
	.type		__nv_reservedSMEM_tcgen05_partition,@object
	.size		__nv_reservedSMEM_tcgen05_partition,(.L_0 - __nv_reservedSMEM_tcgen05_partition)
__nv_reservedSMEM_tcgen05_partition:
	.zero		32
.L_0:


//--------------------- .nv.global                --------------------------
	.section	.nv.global,"aw",@nobits
.nv.global:
	.type		_ZN39_INTERNAL_2ec05d7d_4_k_cu_98c32293_38324cute1_E,@object
	.size		_ZN39_INTERNAL_2ec05d7d_4_k_cu_98c32293_38324cute1_E,(_ZN39_INTERNAL_2ec05d7d_4_k_cu_98c32293_38324cuda3std3__45__cpo6cbeginE - _ZN39_INTERNAL_2ec05d7d_4_k_cu_98c32293_38324cute1_E)
_ZN39_INTERNAL_2ec05d7d_4_k_cu_98c32293_38324cute1_E:
	.zero		1
	.type		_ZN39_INTERNAL_2ec05d7d_4_k_cu_98c32293_38324cuda3std3__45__cpo6cbeginE,@object
	.size		_ZN39_INTERNAL_2ec05d7d_4_k_cu_98c32293_38324cuda3std3__45__cpo6cbeginE,(_ZN39_INTERNAL_2ec05d7d_4_k_cu_98c32293_38324cuda3std3__48in_placeE - _ZN39_INTERNAL_2ec05d7d_4_k_cu_98c32293_38324cuda3std3__45__cpo6cbeginE)
_ZN39_INTERNAL_2ec05d7d_4_k_cu_98c32293_38324cuda3std3__45__cpo6cbeginE:
	.zero		1
	.type		_ZN39_INTERNAL_2ec05d7d_4_k_cu_98c32293_38324cuda3std3__48in_placeE,@object
	.size		_ZN39_INTERNAL_2ec05d7d_4_k_cu_98c32293_38324cuda3std3__48in_placeE,(_ZN39_INTERNAL_2ec05d7d_4_k_cu_98c32293_38324cuda3std6ranges3__45__cpo9iter_moveE - _ZN39_INTERNAL_2ec05d7d_4_k_cu_98c32293_38324cuda3std3__48in_placeE)
_ZN39_INTERNAL_2ec05d7d_4_k_cu_98c32293_38324cuda3std3__48in_placeE:
	.zero		1
	.type		_ZN39_INTERNAL_2ec05d7d_4_k_cu_98c32293_38324cuda3std6ranges3__45__cpo9iter_moveE,@object
	.size		_ZN39_INTERNAL_2ec05d7d_4_k_cu_98c32293_38324cuda3std6ranges3__45__cpo9iter_moveE,(_ZN39_INTERNAL_2ec05d7d_4_k_cu_98c32293_38324cuda3std3__45__cpo5beginE - _ZN39_INTERNAL_2ec05d7d_4_k_cu_98c32293_38324cuda3std6ranges3__45__cpo9iter_moveE)
_ZN39_INTERNAL_2ec05d7d_4_k_cu_98c32293_38324cuda3std6ranges3__45__cpo9iter_moveE:
	.zero		1
	.type		_ZN39_INTERNAL_2ec05d7d_4_k_cu_98c32293_38324cuda3std3__45__cpo5beginE,@object
	.size		_ZN39_INTERNAL_2ec05d7d_4_k_cu_98c32293_38324cuda3std3__45__cpo5beginE,(_ZN39_INTERNAL_2ec05d7d_4_k_cu_98c32293_38324cuda3std3__441_GLOBAL__N__2ec05d7d_4_k_cu_98c32293_38326ignoreE - _ZN39_INTERNAL_2ec05d7d_4_k_cu_98c32293_38324cuda3std3__45__cpo5beginE)
_ZN39_INTERNAL_2ec05d7d_4_k_cu_98c32293_38324cuda3std3__45__cpo5beginE:
	.zero		1
	.type		_ZN39_INTERNAL_2ec05d7d_4_k_cu_98c32293_38324cuda3std3__441_GLOBAL__N__2ec05d7d_4_k_cu_98c32293_38326ignoreE,@object
	.size		_ZN39_INTERNAL_2ec05d7d_4_k_cu_98c32293_38324cuda3std3__441_GLOBAL__N__2ec05d7d_4_k_cu_98c32293_38326ignoreE,(_ZN39_INTERNAL_2ec05d7d_4_k_cu_98c32293_38324cute7productE - _ZN39_INTERNAL_2ec05d7d_4_k_cu_98c32293_38324cuda3std3__441_GLOBAL__N__2ec05d7d_4_k_cu_98c32293_38326ignoreE)
_ZN39_INTERNAL_2ec05d7d_4_k_cu_98c32293_38324cuda3std3__441_GLOBAL__N__2ec05d7d_4_k_cu_98c32293_38326ignoreE:
	.zero		1
	.type		_ZN39_INTERNAL_2ec05d7d_4_k_cu_98c32293_38324cute7productE,@object
	.size		_ZN39_INTERNAL_2ec05d7d_4_k_cu_98c32293_38324cute7productE,(_ZN39_INTERNAL_2ec05d7d_4_k_cu_98c32293_38324cuda3std3__45__cpo3endE - _ZN39_INTERNAL_2ec05d7d_4_k_cu_98c32293_38324cute7productE)
_ZN39_INTERNAL_2ec05d7d_4_k_cu_98c32293_38324cute7productE:
	.zero		1
	.type		_ZN39_INTERNAL_2ec05d7d_4_k_cu_98c32293_38324cuda3std3__45__cpo3endE,@object
	.size		_ZN39_INTERNAL_2ec05d7d_4_k_cu_98c32293_38324cuda3std3__45__cpo3endE,(_ZN39_INTERNAL_2ec05d7d_4_k_cu_98c32293_38324cuda3std3__419piecewise_constructE - _ZN39_INTERNAL_2ec05d7d_4_k_cu_98c32293_38324cuda3std3__45__cpo3endE)
_ZN39_INTERNAL_2ec05d7d_4_k_cu_98c32293_38324cuda3std3__45__cpo3endE:
	.zero		1
	.type		_ZN39_INTERNAL_2ec05d7d_4_k_cu_98c32293_38324cuda3std3__419piecewise_constructE,@object
	.size		_ZN39_INTERNAL_2ec05d7d_4_k_cu_98c32293_38324cuda3std3__419piecewise_constructE,(_ZN39_INTERNAL_2ec05d7d_4_k_cu_98c32293_38324cuda3std3__45__cpo4cendE - _ZN39_INTERNAL_2ec05d7d_4_k_cu_98c32293_38324cuda3std3__419piecewise_constructE)
_ZN39_INTERNAL_2ec05d7d_4_k_cu_98c32293_38324cuda3std3__419piecewise_constructE:
	.zero		1
	.type		_ZN39_INTERNAL_2ec05d7d_4_k_cu_98c32293_38324cuda3std3__45__cpo4cendE,@object
	.size		_ZN39_INTERNAL_2ec05d7d_4_k_cu_98c32293_38324cuda3std3__45__cpo4cendE,(_ZN39_INTERNAL_2ec05d7d_4_k_cu_98c32293_38324cuda3std6ranges3__45__cpo4swapE - _ZN39_INTERNAL_2ec05d7d_4_k_cu_98c32293_38324cuda3std3__45__cpo4cendE)
_ZN39_INTERNAL_2ec05d7d_4_k_cu_98c32293_38324cuda3std3__45__cpo4cendE:
	.zero		1
	.type		_ZN39_INTERNAL_2ec05d7d_4_k_cu_98c32293_38324cuda3std6ranges3__45__cpo4swapE,@object
	.size		_ZN39_INTERNAL_2ec05d7d_4_k_cu_98c32293_38324cuda3std6ranges3__45__cpo4swapE,(.L_10 - _ZN39_INTERNAL_2ec05d7d_4_k_cu_98c32293_38324cuda3std6ranges3__45__cpo4swapE)
_ZN39_INTERNAL_2ec05d7d_4_k_cu_98c32293_38324cuda3std6ranges3__45__cpo4swapE:
	.zero		1
.L_10:


//--------------------- .nv.constant0._ZN7cutlass13device_kernelINS_4gemm6kernel13GemmUniversalIN4cute5tupleIJiiiiEEENS1_10collective13CollectiveMmaINS1_35MainloopSm100TmaUmmaWarpSpecializedILi8ELi2ELi4ENS5_IJNS4_1CILi2EEENSA_ILi1EEESC_EEEEENS5_IJNSA_ILi128EEENSA_ILi256EEENSA_ILi64EEEEEENS_10bfloat16_tENS5_IJlSC_lEEESJ_SK_NS4_8TiledMMAINS4_8MMA_AtomIJNS4_26SM100_MMA_F16BF16_2x1SM_SSISJ_SJ_fLi128ELi256ELNS4_4UMMA5MajorE0ELSP_0ELNSO_7ScaleInE0ELSQ_0EEEEEENS4_6LayoutINS5_IJSC_SC_SC_EEENS5_IJNSA_ILi0EEESV_SV_EEEEENS5_IJNS4_10UnderscoreESY_SY_EEEEENS4_18SM100_TMA_2SM_LOADENS4_14ComposedLayoutINS4_7SwizzleILi3ELi4ELi3EEENS4_18smem_ptr_flag_bitsILi16EEENST_INS5_IJNSA_ILi8EEESH_EEENS5_IJSH_SC_EEEEEEEvNS4_8identityES11_S1B_vS1C_EENS_8epilogue10collective18CollectiveEpilogueINS1E_23Sm100TmaWarpSpecializedILi4ELi2ELi32ELb1ELb0EEEJNS5_IJSH_SG_SH_EEENS5_IJNST_ISH_SC_EENST_INS5_IJNSA_ILi32EEESB_EEENS5_IJSC_SF_EEEEEEEESJ_SK_SJ_SK_NS1E_6fusion15FusionCallbacksIS1I_NS1Q_13LinCombEltActINS1E_6thread7SigmoidESJ_fSJ_fLNS_15FloatRoundStyleE2EEES1J_S1P_JEEENS4_5SM1004TMEM4LOAD26SM100_TMEM_LOAD_32dp32b32xENS4_13SM90_TMA_LOADENS12_INS13_ILi2ELi4ELi3EEES16_NST_INS5_IJS17_S1L_EEENS5_IJS1L_SC_EEEEEEENS4_39AutoVectorizingCopyWithAssumedAlignmentILi128EEENS4_14SM90_TMA_STOREES27_S29_S29_EEEvvEEEEvNT_6ParamsE --------------------------
	.section	.nv.constant0._ZN7cutlass13device_kernelINS_4gemm6kernel13GemmUniversalIN4cute5tupleIJiiiiEEENS1_10collective13CollectiveMmaINS1_35MainloopSm100TmaUmmaWarpSpecializedILi8ELi2ELi4ENS5_IJNS4_1CILi2EEENSA_ILi1EEESC_EEEEENS5_IJNSA_ILi128EEENSA_ILi256EEENSA_ILi64EEEEEENS_10bfloat16_tENS5_IJlSC_lEEESJ_SK_NS4_8TiledMMAINS4_8MMA_AtomIJNS4_26SM100_MMA_F16BF16_2x1SM_SSISJ_SJ_fLi128ELi256ELNS4_4UMMA5MajorE0ELSP_0ELNSO_7ScaleInE0ELSQ_0EEEEEENS4_6LayoutINS5_IJSC_SC_SC_EEENS5_IJNSA_ILi0EEESV_SV_EEEEENS5_IJNS4_10UnderscoreESY_SY_EEEEENS4_18SM100_TMA_2SM_LOADENS4_14ComposedLayoutINS4_7SwizzleILi3ELi4ELi3EEENS4_18smem_ptr_flag_bitsILi16EEENST_INS5_IJNSA_ILi8EEESH_EEENS5_IJSH_SC_EEEEEEEvNS4_8identityES11_S1B_vS1C_EENS_8epilogue10collective18CollectiveEpilogueINS1E_23Sm100TmaWarpSpecializedILi4ELi2ELi32ELb1ELb0EEEJNS5_IJSH_SG_SH_EEENS5_IJNST_ISH_SC_EENST_INS5_IJNSA_ILi32EEESB_EEENS5_IJSC_SF_EEEEEEEESJ_SK_SJ_SK_NS1E_6fusion15FusionCallbacksIS1I_NS1Q_13LinCombEltActINS1E_6thread7SigmoidESJ_fSJ_fLNS_15FloatRoundStyleE2EEES1J_S1P_JEEENS4_5SM1004TMEM4LOAD26SM100_TMEM_LOAD_32dp32b32xENS4_13SM90_TMA_LOADENS12_INS13_ILi2ELi4ELi3EEES16_NST_INS5_IJS17_S1L_EEENS5_IJS1L_SC_EEEEEEENS4_39AutoVectorizingCopyWithAssumedAlignmentILi128EEENS4_14SM90_TMA_STOREES27_S29_S29_EEEvvEEEEvNT_6ParamsE,"a",@progbits
	.sectionflags	@""
	.align	4
.nv.constant0._ZN7cutlass13device_kernelINS_4gemm6kernel13GemmUniversalIN4cute5tupleIJiiiiEEENS1_10collective13CollectiveMmaINS1_35MainloopSm100TmaUmmaWarpSpecializedILi8ELi2ELi4ENS5_IJNS4_1CILi2EEENSA_ILi1EEESC_EEEEENS5_IJNSA_ILi128EEENSA_ILi256EEENSA_ILi64EEEEEENS_10bfloat16_tENS5_IJlSC_lEEESJ_SK_NS4_8TiledMMAINS4_8MMA_AtomIJNS4_26SM100_MMA_F16BF16_2x1SM_SSISJ_SJ_fLi128ELi256ELNS4_4UMMA5MajorE0ELSP_0ELNSO_7ScaleInE0ELSQ_0EEEEEENS4_6LayoutINS5_IJSC_SC_SC_EEENS5_IJNSA_ILi0EEESV_SV_EEEEENS5_IJNS4_10UnderscoreESY_SY_EEEEENS4_18SM100_TMA_2SM_LOADENS4_14ComposedLayoutINS4_7SwizzleILi3ELi4ELi3EEENS4_18smem_ptr_flag_bitsILi16EEENST_INS5_IJNSA_ILi8EEESH_EEENS5_IJSH_SC_EEEEEEEvNS4_8identityES11_S1B_vS1C_EENS_8epilogue10collective18CollectiveEpilogueINS1E_23Sm100TmaWarpSpecializedILi4ELi2ELi32ELb1ELb0EEEJNS5_IJSH_SG_SH_EEENS5_IJNST_ISH_SC_EENST_INS5_IJNSA_ILi32EEESB_EEENS5_IJSC_SF_EEEEEEEESJ_SK_SJ_SK_NS1E_6fusion15FusionCallbacksIS1I_NS1Q_13LinCombEltActINS1E_6thread7SigmoidESJ_fSJ_fLNS_15FloatRoundStyleE2EEES1J_S1P_JEEENS4_5SM1004TMEM4LOAD26SM100_TMEM_LOAD_32dp32b32xENS4_13SM90_TMA_LOADENS12_INS13_ILi2ELi4ELi3EEES16_NST_INS5_IJS17_S1L_EEENS5_IJS1L_SC_EEEEEEENS4_39AutoVectorizingCopyWithAssumedAlignmentILi128EEENS4_14SM90_TMA_STOREES27_S29_S29_EEEvvEEEEvNT_6ParamsE:
	.zero		2944


//--------------------- SYMBOLS --------------------------

	.type		.nv.reservedSmem.offset0,@object
	.size		.nv.reservedSmem.offset0,0x4
	.type		.nv.reservedSmem.cap,@object
	.size		.nv.reservedSmem.cap,0x4
	.type		__assertfail,@function
